//
// Generated by NVIDIA NVVM Compiler
//
// Compiler Build ID: CL-36424714
// Cuda compilation tools, release 13.0, V13.0.88
// Based on NVVM 20.0.0
//

.version 9.0
.target sm_100
.address_size 64

	// .globl	_Z17naive_cuda_matmulPfS_S_jjj
// _ZZ17tiled_cuda_matmulPfS_S_jjjjE2As has been demoted
// _ZZ17tiled_cuda_matmulPfS_S_jjjjE2Bs has been demoted

.visible .entry _Z17naive_cuda_matmulPfS_S_jjj(
	.param .u64 .ptr .align 1 _Z17naive_cuda_matmulPfS_S_jjj_param_0,
	.param .u64 .ptr .align 1 _Z17naive_cuda_matmulPfS_S_jjj_param_1,
	.param .u64 .ptr .align 1 _Z17naive_cuda_matmulPfS_S_jjj_param_2,
	.param .u32 _Z17naive_cuda_matmulPfS_S_jjj_param_3,
	.param .u32 _Z17naive_cuda_matmulPfS_S_jjj_param_4,
	.param .u32 _Z17naive_cuda_matmulPfS_S_jjj_param_5
)
{
	.reg .pred 	%p<13>;
	.reg .b32 	%r<92>;
	.reg .b32 	%f<68>;
	.reg .b64 	%rd<69>;

	ld.param.u64 	%rd3, [_Z17naive_cuda_matmulPfS_S_jjj_param_0];
	ld.param.u64 	%rd4, [_Z17naive_cuda_matmulPfS_S_jjj_param_1];
	ld.param.u64 	%rd5, [_Z17naive_cuda_matmulPfS_S_jjj_param_2];
	ld.param.u32 	%r46, [_Z17naive_cuda_matmulPfS_S_jjj_param_3];
	ld.param.u32 	%r44, [_Z17naive_cuda_matmulPfS_S_jjj_param_4];
	ld.param.u32 	%r45, [_Z17naive_cuda_matmulPfS_S_jjj_param_5];
	cvta.to.global.u64 	%rd1, %rd5;
	cvta.to.global.u64 	%rd2, %rd4;
	mov.u32 	%r47, %ctaid.y;
	mov.u32 	%r48, %ntid.y;
	mov.u32 	%r49, %tid.y;
	mad.lo.s32 	%r1, %r47, %r48, %r49;
	mov.u32 	%r50, %ctaid.x;
	mov.u32 	%r51, %ntid.x;
	mul.lo.s32 	%r2, %r50, %r51;
	mov.u32 	%r3, %tid.x;
	add.s32 	%r4, %r2, %r3;
	setp.ge.u32 	%p1, %r1, %r46;
	setp.ge.u32 	%p2, %r4, %r45;
	or.pred  	%p3, %p1, %p2;
	@%p3 bra 	$L__BB0_14;
	setp.eq.s32 	%p4, %r44, 0;
	mov.f32 	%f67, 0f00000000;
	@%p4 bra 	$L__BB0_13;
	mul.lo.s32 	%r5, %r44, %r1;
	and.b32  	%r6, %r44, 7;
	setp.lt.u32 	%p5, %r44, 8;
	mov.f32 	%f67, 0f00000000;
	mov.b32 	%r90, 0;
	@%p5 bra 	$L__BB0_5;
	and.b32  	%r90, %r44, -8;
	neg.s32 	%r88, %r90;
	add.s32 	%r53, %r3, %r45;
	add.s32 	%r87, %r53, %r2;
	shl.b32 	%r10, %r45, 3;
	shl.b32 	%r54, %r45, 1;
	add.s32 	%r86, %r4, %r54;
	mad.lo.s32 	%r85, %r45, 3, %r4;
	shl.b32 	%r55, %r45, 2;
	add.s32 	%r84, %r4, %r55;
	mad.lo.s32 	%r83, %r45, 5, %r4;
	mad.lo.s32 	%r82, %r45, 6, %r4;
	mad.lo.s32 	%r81, %r45, 7, %r4;
	add.s32 	%r79, %r5, 3;
	mov.f32 	%f67, 0f00000000;
	mov.u32 	%r80, %r4;
$L__BB0_4:
	.pragma "nounroll";
	add.s32 	%r56, %r79, -3;
	mul.wide.u32 	%rd6, %r56, 4;
	add.s64 	%rd7, %rd2, %rd6;
	ld.global.f32 	%f17, [%rd7];
	mul.wide.u32 	%rd8, %r80, 4;
	add.s64 	%rd9, %rd1, %rd8;
	ld.global.f32 	%f18, [%rd9];
	fma.rn.f32 	%f19, %f17, %f18, %f67;
	add.s32 	%r57, %r79, -2;
	mul.wide.u32 	%rd10, %r57, 4;
	add.s64 	%rd11, %rd2, %rd10;
	ld.global.f32 	%f20, [%rd11];
	mul.wide.u32 	%rd12, %r87, 4;
	add.s64 	%rd13, %rd1, %rd12;
	ld.global.f32 	%f21, [%rd13];
	fma.rn.f32 	%f22, %f20, %f21, %f19;
	add.s32 	%r58, %r79, -1;
	mul.wide.u32 	%rd14, %r58, 4;
	add.s64 	%rd15, %rd2, %rd14;
	ld.global.f32 	%f23, [%rd15];
	mul.wide.u32 	%rd16, %r86, 4;
	add.s64 	%rd17, %rd1, %rd16;
	ld.global.f32 	%f24, [%rd17];
	fma.rn.f32 	%f25, %f23, %f24, %f22;
	add.s32 	%r59, %r79, 4;
	mul.wide.u32 	%rd18, %r79, 4;
	add.s64 	%rd19, %rd2, %rd18;
	ld.global.f32 	%f26, [%rd19];
	mul.wide.u32 	%rd20, %r85, 4;
	add.s64 	%rd21, %rd1, %rd20;
	ld.global.f32 	%f27, [%rd21];
	fma.rn.f32 	%f28, %f26, %f27, %f25;
	add.s32 	%r60, %r79, 1;
	mul.wide.u32 	%rd22, %r60, 4;
	add.s64 	%rd23, %rd2, %rd22;
	ld.global.f32 	%f29, [%rd23];
	mul.wide.u32 	%rd24, %r84, 4;
	add.s64 	%rd25, %rd1, %rd24;
	ld.global.f32 	%f30, [%rd25];
	fma.rn.f32 	%f31, %f29, %f30, %f28;
	add.s32 	%r61, %r79, 2;
	mul.wide.u32 	%rd26, %r61, 4;
	add.s64 	%rd27, %rd2, %rd26;
	ld.global.f32 	%f32, [%rd27];
	mul.wide.u32 	%rd28, %r83, 4;
	add.s64 	%rd29, %rd1, %rd28;
	ld.global.f32 	%f33, [%rd29];
	fma.rn.f32 	%f34, %f32, %f33, %f31;
	add.s32 	%r62, %r79, 3;
	mul.wide.u32 	%rd30, %r62, 4;
	add.s64 	%rd31, %rd2, %rd30;
	ld.global.f32 	%f35, [%rd31];
	mul.wide.u32 	%rd32, %r82, 4;
	add.s64 	%rd33, %rd1, %rd32;
	ld.global.f32 	%f36, [%rd33];
	fma.rn.f32 	%f37, %f35, %f36, %f34;
	mul.wide.u32 	%rd34, %r59, 4;
	add.s64 	%rd35, %rd2, %rd34;
	ld.global.f32 	%f38, [%rd35];
	mul.wide.u32 	%rd36, %r81, 4;
	add.s64 	%rd37, %rd1, %rd36;
	ld.global.f32 	%f39, [%rd37];
	fma.rn.f32 	%f67, %f38, %f39, %f37;
	add.s32 	%r88, %r88, 8;
	add.s32 	%r87, %r87, %r10;
	add.s32 	%r86, %r86, %r10;
	add.s32 	%r85, %r85, %r10;
	add.s32 	%r84, %r84, %r10;
	add.s32 	%r83, %r83, %r10;
	add.s32 	%r82, %r82, %r10;
	add.s32 	%r81, %r81, %r10;
	add.s32 	%r80, %r80, %r10;
	add.s32 	%r79, %r79, 8;
	setp.ne.s32 	%p6, %r88, 0;
	@%p6 bra 	$L__BB0_4;
$L__BB0_5:
	setp.eq.s32 	%p7, %r6, 0;
	@%p7 bra 	$L__BB0_13;
	and.b32  	%r39, %r44, 3;
	setp.lt.u32 	%p8, %r6, 4;
	@%p8 bra 	$L__BB0_8;
	add.s32 	%r63, %r90, %r5;
	mul.wide.u32 	%rd38, %r63, 4;
	add.s64 	%rd39, %rd2, %rd38;
	ld.global.f32 	%f41, [%rd39];
	mad.lo.s32 	%r64, %r90, %r45, %r4;
	mul.wide.u32 	%rd40, %r64, 4;
	add.s64 	%rd41, %rd1, %rd40;
	ld.global.f32 	%f42, [%rd41];
	fma.rn.f32 	%f43, %f41, %f42, %f67;
	add.s32 	%r65, %r63, 1;
	mul.wide.u32 	%rd42, %r65, 4;
	add.s64 	%rd43, %rd2, %rd42;
	ld.global.f32 	%f44, [%rd43];
	add.s32 	%r66, %r64, %r45;
	mul.wide.u32 	%rd44, %r66, 4;
	add.s64 	%rd45, %rd1, %rd44;
	ld.global.f32 	%f45, [%rd45];
	fma.rn.f32 	%f46, %f44, %f45, %f43;
	add.s32 	%r67, %r63, 2;
	mul.wide.u32 	%rd46, %r67, 4;
	add.s64 	%rd47, %rd2, %rd46;
	ld.global.f32 	%f47, [%rd47];
	add.s32 	%r68, %r66, %r45;
	mul.wide.u32 	%rd48, %r68, 4;
	add.s64 	%rd49, %rd1, %rd48;
	ld.global.f32 	%f48, [%rd49];
	fma.rn.f32 	%f49, %f47, %f48, %f46;
	add.s32 	%r69, %r63, 3;
	mul.wide.u32 	%rd50, %r69, 4;
	add.s64 	%rd51, %rd2, %rd50;
	ld.global.f32 	%f50, [%rd51];
	add.s32 	%r70, %r68, %r45;
	mul.wide.u32 	%rd52, %r70, 4;
	add.s64 	%rd53, %rd1, %rd52;
	ld.global.f32 	%f51, [%rd53];
	fma.rn.f32 	%f67, %f50, %f51, %f49;
	add.s32 	%r90, %r90, 4;
$L__BB0_8:
	setp.eq.s32 	%p9, %r39, 0;
	@%p9 bra 	$L__BB0_13;
	setp.eq.s32 	%p10, %r39, 1;
	@%p10 bra 	$L__BB0_11;
	add.s32 	%r71, %r90, %r5;
	mul.wide.u32 	%rd54, %r71, 4;
	add.s64 	%rd55, %rd2, %rd54;
	ld.global.f32 	%f53, [%rd55];
	mad.lo.s32 	%r72, %r90, %r45, %r4;
	mul.wide.u32 	%rd56, %r72, 4;
	add.s64 	%rd57, %rd1, %rd56;
	ld.global.f32 	%f54, [%rd57];
	fma.rn.f32 	%f55, %f53, %f54, %f67;
	add.s32 	%r73, %r71, 1;
	mul.wide.u32 	%rd58, %r73, 4;
	add.s64 	%rd59, %rd2, %rd58;
	ld.global.f32 	%f56, [%rd59];
	add.s32 	%r74, %r72, %r45;
	mul.wide.u32 	%rd60, %r74, 4;
	add.s64 	%rd61, %rd1, %rd60;
	ld.global.f32 	%f57, [%rd61];
	fma.rn.f32 	%f67, %f56, %f57, %f55;
	add.s32 	%r90, %r90, 2;
$L__BB0_11:
	and.b32  	%r75, %r44, 1;
	setp.eq.b32 	%p11, %r75, 1;
	not.pred 	%p12, %p11;
	@%p12 bra 	$L__BB0_13;
	add.s32 	%r76, %r90, %r5;
	mul.wide.u32 	%rd62, %r76, 4;
	add.s64 	%rd63, %rd2, %rd62;
	ld.global.f32 	%f58, [%rd63];
	mad.lo.s32 	%r77, %r90, %r45, %r4;
	mul.wide.u32 	%rd64, %r77, 4;
	add.s64 	%rd65, %rd1, %rd64;
	ld.global.f32 	%f59, [%rd65];
	fma.rn.f32 	%f67, %f58, %f59, %f67;
$L__BB0_13:
	mad.lo.s32 	%r78, %r45, %r1, %r4;
	cvta.to.global.u64 	%rd66, %rd3;
	mul.wide.u32 	%rd67, %r78, 4;
	add.s64 	%rd68, %rd66, %rd67;
	st.global.f32 	[%rd68], %f67;
$L__BB0_14:
	ret;

}
	// .globl	_Z17tiled_cuda_matmulPfS_S_jjjj
.visible .entry _Z17tiled_cuda_matmulPfS_S_jjjj(
	.param .u64 .ptr .align 1 _Z17tiled_cuda_matmulPfS_S_jjjj_param_0,
	.param .u64 .ptr .align 1 _Z17tiled_cuda_matmulPfS_S_jjjj_param_1,
	.param .u64 .ptr .align 1 _Z17tiled_cuda_matmulPfS_S_jjjj_param_2,
	.param .u32 _Z17tiled_cuda_matmulPfS_S_jjjj_param_3,
	.param .u32 _Z17tiled_cuda_matmulPfS_S_jjjj_param_4,
	.param .u32 _Z17tiled_cuda_matmulPfS_S_jjjj_param_5,
	.param .u32 _Z17tiled_cuda_matmulPfS_S_jjjj_param_6
)
{
	.reg .pred 	%p<21>;
	.reg .b32 	%r<84>;
	.reg .b32 	%f<127>;
	.reg .b64 	%rd<14>;
	// demoted variable
	.shared .align 4 .b8 _ZZ17tiled_cuda_matmulPfS_S_jjjjE2As[1024];
	// demoted variable
	.shared .align 4 .b8 _ZZ17tiled_cuda_matmulPfS_S_jjjjE2Bs[1024];
	ld.param.u64 	%rd4, [_Z17tiled_cuda_matmulPfS_S_jjjj_param_1];
	ld.param.u64 	%rd5, [_Z17tiled_cuda_matmulPfS_S_jjjj_param_2];
	ld.param.u32 	%r34, [_Z17tiled_cuda_matmulPfS_S_jjjj_param_3];
	ld.param.u32 	%r35, [_Z17tiled_cuda_matmulPfS_S_jjjj_param_4];
	ld.param.u32 	%r36, [_Z17tiled_cuda_matmulPfS_S_jjjj_param_5];
	ld.param.u32 	%r37, [_Z17tiled_cuda_matmulPfS_S_jjjj_param_6];
	mov.u32 	%r38, %ctaid.y;
	mov.u32 	%r1, %tid.y;
	mad.lo.s32 	%r2, %r37, %r38, %r1;
	mov.u32 	%r39, %ctaid.x;
	mov.u32 	%r3, %tid.x;
	mad.lo.s32 	%r4, %r37, %r39, %r3;
	add.s32 	%r40, %r35, -1;
	add.s32 	%r5, %r40, %r37;
	setp.lt.u32 	%p1, %r5, %r40;
	mov.f32 	%f125, 0f00000000;
	@%p1 bra 	$L__BB1_20;
	shl.b32 	%r42, %r1, 6;
	mov.u32 	%r43, _ZZ17tiled_cuda_matmulPfS_S_jjjjE2As;
	add.s32 	%r6, %r43, %r42;
	mul.lo.s32 	%r7, %r2, %r35;
	shl.b32 	%r44, %r3, 2;
	mov.u32 	%r45, _ZZ17tiled_cuda_matmulPfS_S_jjjjE2Bs;
	add.s32 	%r8, %r45, %r44;
	max.u32 	%r46, %r37, 1;
	and.b32  	%r9, %r46, 15;
	and.b32  	%r10, %r46, 7;
	and.b32  	%r11, %r46, -16;
	and.b32  	%r12, %r46, 3;
	neg.s32 	%r13, %r11;
	div.u32 	%r14, %r5, %r37;
	cvta.to.global.u64 	%rd1, %rd4;
	cvta.to.global.u64 	%rd2, %rd5;
	mov.f32 	%f125, 0f00000000;
	mov.b32 	%r77, 0;
$L__BB1_2:
	setp.ge.u32 	%p2, %r2, %r34;
	mul.lo.s32 	%r47, %r77, %r37;
	add.s32 	%r16, %r47, %r3;
	add.s32 	%r17, %r47, %r1;
	setp.ge.u32 	%p3, %r16, %r35;
	mov.f32 	%f116, 0f00000000;
	or.pred  	%p4, %p2, %p3;
	@%p4 bra 	$L__BB1_4;
	add.s32 	%r48, %r16, %r7;
	mul.wide.u32 	%rd6, %r48, 4;
	add.s64 	%rd7, %rd1, %rd6;
	ld.global.f32 	%f116, [%rd7];
$L__BB1_4:
	setp.ge.u32 	%p5, %r4, %r36;
	add.s32 	%r50, %r6, %r44;
	st.shared.f32 	[%r50], %f116;
	setp.ge.u32 	%p6, %r17, %r35;
	mov.f32 	%f117, 0f00000000;
	or.pred  	%p7, %p5, %p6;
	@%p7 bra 	$L__BB1_6;
	mad.lo.s32 	%r51, %r17, %r36, %r4;
	mul.wide.u32 	%rd8, %r51, 4;
	add.s64 	%rd9, %rd2, %rd8;
	ld.global.f32 	%f117, [%rd9];
$L__BB1_6:
	setp.lt.u32 	%p8, %r37, 16;
	add.s32 	%r55, %r45, %r42;
	add.s32 	%r57, %r55, %r44;
	st.shared.f32 	[%r57], %f117;
	bar.sync 	0;
	mov.b32 	%r82, 0;
	@%p8 bra 	$L__BB1_9;
	mov.u32 	%r59, _ZZ17tiled_cuda_matmulPfS_S_jjjjE2As;
	add.s32 	%r60, %r42, %r59;
	add.s32 	%r79, %r60, 32;
	shl.b32 	%r61, %r3, 2;
	mov.u32 	%r62, _ZZ17tiled_cuda_matmulPfS_S_jjjjE2Bs;
	add.s32 	%r63, %r61, %r62;
	add.s32 	%r78, %r63, 512;
	mov.u32 	%r80, %r13;
$L__BB1_8:
	.pragma "nounroll";
	ld.shared.f32 	%f26, [%r79+-32];
	ld.shared.f32 	%f27, [%r78+-512];
	fma.rn.f32 	%f28, %f26, %f27, %f125;
	ld.shared.f32 	%f29, [%r79+-28];
	ld.shared.f32 	%f30, [%r78+-448];
	fma.rn.f32 	%f31, %f29, %f30, %f28;
	ld.shared.f32 	%f32, [%r79+-24];
	ld.shared.f32 	%f33, [%r78+-384];
	fma.rn.f32 	%f34, %f32, %f33, %f31;
	ld.shared.f32 	%f35, [%r79+-20];
	ld.shared.f32 	%f36, [%r78+-320];
	fma.rn.f32 	%f37, %f35, %f36, %f34;
	ld.shared.f32 	%f38, [%r79+-16];
	ld.shared.f32 	%f39, [%r78+-256];
	fma.rn.f32 	%f40, %f38, %f39, %f37;
	ld.shared.f32 	%f41, [%r79+-12];
	ld.shared.f32 	%f42, [%r78+-192];
	fma.rn.f32 	%f43, %f41, %f42, %f40;
	ld.shared.f32 	%f44, [%r79+-8];
	ld.shared.f32 	%f45, [%r78+-128];
	fma.rn.f32 	%f46, %f44, %f45, %f43;
	ld.shared.f32 	%f47, [%r79+-4];
	ld.shared.f32 	%f48, [%r78+-64];
	fma.rn.f32 	%f49, %f47, %f48, %f46;
	ld.shared.f32 	%f50, [%r79];
	ld.shared.f32 	%f51, [%r78];
	fma.rn.f32 	%f52, %f50, %f51, %f49;
	ld.shared.f32 	%f53, [%r79+4];
	ld.shared.f32 	%f54, [%r78+64];
	fma.rn.f32 	%f55, %f53, %f54, %f52;
	ld.shared.f32 	%f56, [%r79+8];
	ld.shared.f32 	%f57, [%r78+128];
	fma.rn.f32 	%f58, %f56, %f57, %f55;
	ld.shared.f32 	%f59, [%r79+12];
	ld.shared.f32 	%f60, [%r78+192];
	fma.rn.f32 	%f61, %f59, %f60, %f58;
	ld.shared.f32 	%f62, [%r79+16];
	ld.shared.f32 	%f63, [%r78+256];
	fma.rn.f32 	%f64, %f62, %f63, %f61;
	ld.shared.f32 	%f65, [%r79+20];
	ld.shared.f32 	%f66, [%r78+320];
	fma.rn.f32 	%f67, %f65, %f66, %f64;
	ld.shared.f32 	%f68, [%r79+24];
	ld.shared.f32 	%f69, [%r78+384];
	fma.rn.f32 	%f70, %f68, %f69, %f67;
	ld.shared.f32 	%f71, [%r79+28];
	ld.shared.f32 	%f72, [%r78+448];
	fma.rn.f32 	%f125, %f71, %f72, %f70;
	add.s32 	%r80, %r80, 16;
	add.s32 	%r79, %r79, 64;
	add.s32 	%r78, %r78, 1024;
	setp.ne.s32 	%p9, %r80, 0;
	mov.u32 	%r82, %r11;
	@%p9 bra 	$L__BB1_8;
$L__BB1_9:
	setp.eq.s32 	%p10, %r9, 0;
	@%p10 bra 	$L__BB1_19;
	add.s32 	%r64, %r9, -1;
	setp.lt.u32 	%p11, %r64, 7;
	@%p11 bra 	$L__BB1_12;
	shl.b32 	%r65, %r82, 2;
	add.s32 	%r66, %r6, %r65;
	ld.shared.f32 	%f74, [%r66];
	shl.b32 	%r67, %r82, 6;
	add.s32 	%r68, %r8, %r67;
	ld.shared.f32 	%f75, [%r68];
	fma.rn.f32 	%f76, %f74, %f75, %f125;
	ld.shared.f32 	%f77, [%r66+4];
	ld.shared.f32 	%f78, [%r68+64];
	fma.rn.f32 	%f79, %f77, %f78, %f76;
	ld.shared.f32 	%f80, [%r66+8];
	ld.shared.f32 	%f81, [%r68+128];
	fma.rn.f32 	%f82, %f80, %f81, %f79;
	ld.shared.f32 	%f83, [%r66+12];
	ld.shared.f32 	%f84, [%r68+192];
	fma.rn.f32 	%f85, %f83, %f84, %f82;
	ld.shared.f32 	%f86, [%r66+16];
	ld.shared.f32 	%f87, [%r68+256];
	fma.rn.f32 	%f88, %f86, %f87, %f85;
	ld.shared.f32 	%f89, [%r66+20];
	ld.shared.f32 	%f90, [%r68+320];
	fma.rn.f32 	%f91, %f89, %f90, %f88;
	ld.shared.f32 	%f92, [%r66+24];
	ld.shared.f32 	%f93, [%r68+384];
	fma.rn.f32 	%f94, %f92, %f93, %f91;
	ld.shared.f32 	%f95, [%r66+28];
	ld.shared.f32 	%f96, [%r68+448];
	fma.rn.f32 	%f125, %f95, %f96, %f94;
	add.s32 	%r82, %r82, 8;
$L__BB1_12:
	setp.eq.s32 	%p12, %r10, 0;
	@%p12 bra 	$L__BB1_19;
	add.s32 	%r69, %r10, -1;
	setp.lt.u32 	%p13, %r69, 3;
	@%p13 bra 	$L__BB1_15;
	shl.b32 	%r70, %r82, 2;
	add.s32 	%r71, %r6, %r70;
	ld.shared.f32 	%f98, [%r71];
	shl.b32 	%r72, %r82, 6;
	add.s32 	%r73, %r8, %r72;
	ld.shared.f32 	%f99, [%r73];
	fma.rn.f32 	%f100, %f98, %f99, %f125;
	ld.shared.f32 	%f101, [%r71+4];
	ld.shared.f32 	%f102, [%r73+64];
	fma.rn.f32 	%f103, %f101, %f102, %f100;
	ld.shared.f32 	%f104, [%r71+8];
	ld.shared.f32 	%f105, [%r73+128];
	fma.rn.f32 	%f106, %f104, %f105, %f103;
	ld.shared.f32 	%f107, [%r71+12];
	ld.shared.f32 	%f108, [%r73+192];
	fma.rn.f32 	%f125, %f107, %f108, %f106;
	add.s32 	%r82, %r82, 4;
$L__BB1_15:
	setp.eq.s32 	%p14, %r12, 0;
	@%p14 bra 	$L__BB1_19;
	setp.eq.s32 	%p15, %r12, 1;
	shl.b32 	%r74, %r82, 2;
	add.s32 	%r31, %r6, %r74;
	ld.shared.f32 	%f109, [%r31];
	shl.b32 	%r75, %r82, 6;
	add.s32 	%r32, %r8, %r75;
	ld.shared.f32 	%f110, [%r32];
	fma.rn.f32 	%f125, %f109, %f110, %f125;
	@%p15 bra 	$L__BB1_19;
	setp.eq.s32 	%p16, %r12, 2;
	ld.shared.f32 	%f111, [%r31+4];
	ld.shared.f32 	%f112, [%r32+64];
	fma.rn.f32 	%f125, %f111, %f112, %f125;
	@%p16 bra 	$L__BB1_19;
	ld.shared.f32 	%f113, [%r31+8];
	ld.shared.f32 	%f114, [%r32+128];
	fma.rn.f32 	%f125, %f113, %f114, %f125;
$L__BB1_19:
	bar.sync 	0;
	add.s32 	%r77, %r77, 1;
	setp.lt.u32 	%p17, %r77, %r14;
	@%p17 bra 	$L__BB1_2;
$L__BB1_20:
	setp.ge.u32 	%p18, %r2, %r34;
	setp.ge.u32 	%p19, %r4, %r36;
	or.pred  	%p20, %p18, %p19;
	@%p20 bra 	$L__BB1_22;
	ld.param.u64 	%rd13, [_Z17tiled_cuda_matmulPfS_S_jjjj_param_0];
	mad.lo.s32 	%r76, %r2, %r36, %r4;
	cvta.to.global.u64 	%rd10, %rd13;
	mul.wide.u32 	%rd11, %r76, 4;
	add.s64 	%rd12, %rd10, %rd11;
	st.global.f32 	[%rd12], %f125;
$L__BB1_22:
	ret;

}


// ===== COMPILED SASS (sm_100) =====

	.target	sm_100

	.elftype	@"ET_EXEC"


//--------------------- .note.nv.tkinfo           --------------------------
	.section	.note.nv.tkinfo,"",@"SHT_NOTE"
	.sectionflags	@"SHF_NOTE_NV_TKINFO"
	.tkinfo
        /*0018*/ 	.word	0x00000002
        /*0030*/ 	.string	""
        /*0030*/ 	.string	"ptxas"
        /*0030*/ 	.string	"Cuda compilation tools, release 13.0, V13.0.88"
        /*0030*/ 	.string	"Build cuda_13.0.r13.0/compiler.36424714_0"
        /*0030*/ 	.string	"-arch sm_100 -m 64 "



//--------------------- .note.nv.cuinfo           --------------------------
	.section	.note.nv.cuinfo,"",@"SHT_NOTE"
	.sectionflags	@"SHF_NOTE_NV_CUINFO"
        /*0018*/ 	.short	0x0002
        /*001a*/ 	.short	0x0064
        /*001c*/ 	.short	0x0082
	.zero		2


//--------------------- .nv.info                  --------------------------
	.section	.nv.info,"",@"SHT_CUDA_INFO"
	.align	4


	//----- nvinfo : EIATTR_REGCOUNT
	.align		4
        /*0000*/ 	.byte	0x04, 0x2f
        /*0002*/ 	.short	(.L_1 - .L_0)
	.align		4
.L_0:
        /*0004*/ 	.word	index@(_Z17naive_cuda_matmulPfS_S_jjj)
        /*0008*/ 	.word	0x00000020


	//----- nvinfo : EIATTR_FRAME_SIZE
	.align		4
.L_1:
        /*000c*/ 	.byte	0x04, 0x11
        /*000e*/ 	.short	(.L_3 - .L_2)
	.align		4
.L_2:
        /*0010*/ 	.word	index@(_Z17naive_cuda_matmulPfS_S_jjj)
        /*0014*/ 	.word	0x00000000


	//----- nvinfo : EIATTR_REGCOUNT
	.align		4
.L_3:
        /*0018*/ 	.byte	0x04, 0x2f
        /*001a*/ 	.short	(.L_5 - .L_4)
	.align		4
.L_4:
        /*001c*/ 	.word	index@(_Z17tiled_cuda_matmulPfS_S_jjjj)
        /*0020*/ 	.word	0x0000001f


	//----- nvinfo : EIATTR_FRAME_SIZE
	.align		4
.L_5:
        /*0024*/ 	.byte	0x04, 0x11
        /*0026*/ 	.short	(.L_7 - .L_6)
	.align		4
.L_6:
        /*0028*/ 	.word	index@(_Z17tiled_cuda_matmulPfS_S_jjjj)
        /*002c*/ 	.word	0x00000000


	//----- nvinfo : EIATTR_MIN_STACK_SIZE
	.align		4
.L_7:
        /*0030*/ 	.byte	0x04, 0x12
        /*0032*/ 	.short	(.L_9 - .L_8)
	.align		4
.L_8:
        /*0034*/ 	.word	index@(_Z17tiled_cuda_matmulPfS_S_jjjj)
        /*0038*/ 	.word	0x00000000


	//----- nvinfo : EIATTR_MIN_STACK_SIZE
	.align		4
.L_9:
        /*003c*/ 	.byte	0x04, 0x12
        /*003e*/ 	.short	(.L_11 - .L_10)
	.align		4
.L_10:
        /*0040*/ 	.word	index@(_Z17naive_cuda_matmulPfS_S_jjj)
        /*0044*/ 	.word	0x00000000
.L_11:


//--------------------- .nv.compat                --------------------------
	.section	.nv.compat,"",@"SHT_CUDA_COMPAT_INFO"
	.align	4
        /*0000*/ 	.byte	0x02, 0x09, 0x00, 0x00, 0x02, 0x02, 0x01, 0x00, 0x02, 0x05, 0x05, 0x00, 0x03, 0x07, 0x01, 0x01
        /*0010*/ 	.byte	0x02, 0x03, 0x00, 0x00, 0x02, 0x06, 0x01, 0x00, 0x04, 0x0b, 0x08, 0x00, 0x09, 0x00, 0x00, 0x00
        /*0020*/ 	.byte	0x00, 0x00, 0x00, 0x00


//--------------------- .nv.info._Z17tiled_cuda_matmulPfS_S_jjjj --------------------------
	.section	.nv.info._Z17tiled_cuda_matmulPfS_S_jjjj,"",@"SHT_CUDA_INFO"
	.sectionflags	@""
	.align	4


	//----- nvinfo : EIATTR_CUDA_API_VERSION
	.align		4
        /*0000*/ 	.byte	0x04, 0x37
        /*0002*/ 	.short	(.L_13 - .L_12)
.L_12:
        /*0004*/ 	.word	0x00000082


	//----- nvinfo : EIATTR_KPARAM_INFO
	.align		4
.L_13:
        /*0008*/ 	.byte	0x04, 0x17
        /*000a*/ 	.short	(.L_15 - .L_14)
.L_14:
        /*000c*/ 	.word	0x00000000
        /*0010*/ 	.short	0x0006
        /*0012*/ 	.short	0x0024
        /*0014*/ 	.byte	0x00, 0xf0, 0x11, 0x00


	//----- nvinfo : EIATTR_KPARAM_INFO
	.align		4
.L_15:
        /*0018*/ 	.byte	0x04, 0x17
        /*001a*/ 	.short	(.L_17 - .L_16)
.L_16:
        /*001c*/ 	.word	0x00000000
        /*0020*/ 	.short	0x0005
        /*0022*/ 	.short	0x0020
        /*0024*/ 	.byte	0x00, 0xf0, 0x11, 0x00


	//----- nvinfo : EIATTR_KPARAM_INFO
	.align		4
.L_17:
        /*0028*/ 	.byte	0x04, 0x17
        /*002a*/ 	.short	(.L_19 - .L_18)
.L_18:
        /*002c*/ 	.word	0x00000000
        /*0030*/ 	.short	0x0004
        /*0032*/ 	.short	0x001c
        /*0034*/ 	.byte	0x00, 0xf0, 0x11, 0x00


	//----- nvinfo : EIATTR_KPARAM_INFO
	.align		4
.L_19:
        /*0038*/ 	.byte	0x04, 0x17
        /*003a*/ 	.short	(.L_21 - .L_20)
.L_20:
        /*003c*/ 	.word	0x00000000
        /*0040*/ 	.short	0x0003
        /*0042*/ 	.short	0x0018
        /*0044*/ 	.byte	0x00, 0xf0, 0x11, 0x00


	//----- nvinfo : EIATTR_KPARAM_INFO
	.align		4
.L_21:
        /*0048*/ 	.byte	0x04, 0x17
        /*004a*/ 	.short	(.L_23 - .L_22)
.L_22:
        /*004c*/ 	.word	0x00000000
        /*0050*/ 	.short	0x0002
        /*0052*/ 	.short	0x0010
        /*0054*/ 	.byte	0x00, 0xf5, 0x21, 0x00


	//----- nvinfo : EIATTR_KPARAM_INFO
	.align		4
.L_23:
        /*0058*/ 	.byte	0x04, 0x17
        /*005a*/ 	.short	(.L_25 - .L_24)
.L_24:
        /*005c*/ 	.word	0x00000000
        /*0060*/ 	.short	0x0001
        /*0062*/ 	.short	0x0008
        /*0064*/ 	.byte	0x00, 0xf5, 0x21, 0x00


	//----- nvinfo : EIATTR_KPARAM_INFO
	.align		4
.L_25:
        /*0068*/ 	.byte	0x04, 0x17
        /*006a*/ 	.short	(.L_27 - .L_26)
.L_26:
        /*006c*/ 	.word	0x00000000
        /*0070*/ 	.short	0x0000
        /*0072*/ 	.short	0x0000
        /*0074*/ 	.byte	0x00, 0xf5, 0x21, 0x00


	//----- nvinfo : EIATTR_SPARSE_MMA_MASK
	.align		4
.L_27:
        /*0078*/ 	.byte	0x03, 0x50
        /*007a*/ 	.short	0x0000


	//----- nvinfo : EIATTR_MAXREG_COUNT
	.align		4
        /*007c*/ 	.byte	0x03, 0x1b
        /*007e*/ 	.short	0x00ff


	//----- nvinfo : EIATTR_NUM_BARRIERS
	.align		4
        /*0080*/ 	.byte	0x02, 0x4c
        /*0082*/ 	.byte	0x01
	.zero		1


	//----- nvinfo : EIATTR_MERCURY_ISA_VERSION
	.align		4
        /*0084*/ 	.byte	0x03, 0x5f
        /*0086*/ 	.short	0x0101


	//----- nvinfo : EIATTR_UNUSED_LOAD_BYTE_OFFSET
	.align		4
        /*0088*/ 	.byte	0x04, 0x44
        /*008a*/ 	.short	(.L_29 - .L_28)


	//   ....[0]....
.L_28:
        /*008c*/ 	.word	0x00000b20
        /*0090*/ 	.word	0x00000fff


	//----- nvinfo : EIATTR_VRC_CTA_INIT_COUNT
	.align		4
.L_29:
        /*0094*/ 	.byte	0x02, 0x4a
	.zero		1
	.zero		1


	//----- nvinfo : EIATTR_EXIT_INSTR_OFFSETS
	.align		4
        /*0098*/ 	.byte	0x04, 0x1c
        /*009a*/ 	.short	(.L_31 - .L_30)


	//   ....[0]....
.L_30:
        /*009c*/ 	.word	0x00000c10


	//   ....[1]....
        /*00a0*/ 	.word	0x00000c60


	//----- nvinfo : EIATTR_CBANK_PARAM_SIZE
	.align		4
.L_31:
        /*00a4*/ 	.byte	0x03, 0x19
        /*00a6*/ 	.short	0x0028


	//----- nvinfo : EIATTR_PARAM_CBANK
	.align		4
        /*00a8*/ 	.byte	0x04, 0x0a
        /*00aa*/ 	.short	(.L_33 - .L_32)
	.align		4
.L_32:
        /*00ac*/ 	.word	index@(.nv.constant0._Z17tiled_cuda_matmulPfS_S_jjjj)
        /*00b0*/ 	.short	0x0380
        /*00b2*/ 	.short	0x0028


	//----- nvinfo : EIATTR_SW_WAR
	.align		4
.L_33:
        /*00b4*/ 	.byte	0x04, 0x36
        /*00b6*/ 	.short	(.L_35 - .L_34)
.L_34:
        /*00b8*/ 	.word	0x00000008
.L_35:


//--------------------- .nv.info._Z17naive_cuda_matmulPfS_S_jjj --------------------------
	.section	.nv.info._Z17naive_cuda_matmulPfS_S_jjj,"",@"SHT_CUDA_INFO"
	.sectionflags	@""
	.align	4


	//----- nvinfo : EIATTR_CUDA_API_VERSION
	.align		4
        /*0000*/ 	.byte	0x04, 0x37
        /*0002*/ 	.short	(.L_37 - .L_36)
.L_36:
        /*0004*/ 	.word	0x00000082


	//----- nvinfo : EIATTR_KPARAM_INFO
	.align		4
.L_37:
        /*0008*/ 	.byte	0x04, 0x17
        /*000a*/ 	.short	(.L_39 - .L_38)
.L_38:
        /*000c*/ 	.word	0x00000000
        /*0010*/ 	.short	0x0005
        /*0012*/ 	.short	0x0020
        /*0014*/ 	.byte	0x00, 0xf0, 0x11, 0x00


	//----- nvinfo : EIATTR_KPARAM_INFO
	.align		4
.L_39:
        /*0018*/ 	.byte	0x04, 0x17
        /*001a*/ 	.short	(.L_41 - .L_40)
.L_40:
        /*001c*/ 	.word	0x00000000
        /*0020*/ 	.short	0x0004
        /*0022*/ 	.short	0x001c
        /*0024*/ 	.byte	0x00, 0xf0, 0x11, 0x00


	//----- nvinfo : EIATTR_KPARAM_INFO
	.align		4
.L_41:
        /*0028*/ 	.byte	0x04, 0x17
        /*002a*/ 	.short	(.L_43 - .L_42)
.L_42:
        /*002c*/ 	.word	0x00000000
        /*0030*/ 	.short	0x0003
        /*0032*/ 	.short	0x0018
        /*0034*/ 	.byte	0x00, 0xf0, 0x11, 0x00


	//----- nvinfo : EIATTR_KPARAM_INFO
	.align		4
.L_43:
        /*0038*/ 	.byte	0x04, 0x17
        /*003a*/ 	.short	(.L_45 - .L_44)
.L_44:
        /*003c*/ 	.word	0x00000000
        /*0040*/ 	.short	0x0002
        /*0042*/ 	.short	0x0010
        /*0044*/ 	.byte	0x00, 0xf5, 0x21, 0x00


	//----- nvinfo : EIATTR_KPARAM_INFO
	.align		4
.L_45:
        /*0048*/ 	.byte	0x04, 0x17
        /*004a*/ 	.short	(.L_47 - .L_46)
.L_46:
        /*004c*/ 	.word	0x00000000
        /*0050*/ 	.short	0x0001
        /*0052*/ 	.short	0x0008
        /*0054*/ 	.byte	0x00, 0xf5, 0x21, 0x00


	//----- nvinfo : EIATTR_KPARAM_INFO
	.align		4
.L_47:
        /*0058*/ 	.byte	0x04, 0x17
        /*005a*/ 	.short	(.L_49 - .L_48)
.L_48:
        /*005c*/ 	.word	0x00000000
        /*0060*/ 	.short	0x0000
        /*0062*/ 	.short	0x0000
        /*0064*/ 	.byte	0x00, 0xf5, 0x21, 0x00


	//----- nvinfo : EIATTR_SPARSE_MMA_MASK
	.align		4
.L_49:
        /*0068*/ 	.byte	0x03, 0x50
        /*006a*/ 	.short	0x0000


	//----- nvinfo : EIATTR_MAXREG_COUNT
	.align		4
        /*006c*/ 	.byte	0x03, 0x1b
        /*006e*/ 	.short	0x00ff


	//----- nvinfo : EIATTR_MERCURY_ISA_VERSION
	.align		4
        /*0070*/ 	.byte	0x03, 0x5f
        /*0072*/ 	.short	0x0101


	//----- nvinfo : EIATTR_VRC_CTA_INIT_COUNT
	.align		4
        /*0074*/ 	.byte	0x02, 0x4a
	.zero		1
	.zero		1


	//----- nvinfo : EIATTR_EXIT_INSTR_OFFSETS
	.align		4
        /*0078*/ 	.byte	0x04, 0x1c
        /*007a*/ 	.short	(.L_51 - .L_50)


	//   ....[0]....
.L_50:
        /*007c*/ 	.word	0x000000e0


	//   ....[1]....
        /*0080*/ 	.word	0x00000a90


	//----- nvinfo : EIATTR_CBANK_PARAM_SIZE
	.align		4
.L_51:
        /*0084*/ 	.byte	0x03, 0x19
        /*0086*/ 	.short	0x0024


	//----- nvinfo : EIATTR_PARAM_CBANK
	.align		4
        /*0088*/ 	.byte	0x04, 0x0a
        /*008a*/ 	.short	(.L_53 - .L_52)
	.align		4
.L_52:
        /*008c*/ 	.word	index@(.nv.constant0._Z17naive_cuda_matmulPfS_S_jjj)
        /*0090*/ 	.short	0x0380
        /*0092*/ 	.short	0x0024


	//----- nvinfo : EIATTR_SW_WAR
	.align		4
.L_53:
        /*0094*/ 	.byte	0x04, 0x36
        /*0096*/ 	.short	(.L_55 - .L_54)
.L_54:
        /*0098*/ 	.word	0x00000008
.L_55:


//--------------------- .nv.callgraph             --------------------------
	.section	.nv.callgraph,"",@"SHT_CUDA_CALLGRAPH"
	.align	4
	.sectionentsize	8
	.align		4
        /*0000*/ 	.word	0x00000000
	.align		4
        /*0004*/ 	.word	0xffffffff
	.align		4
        /*0008*/ 	.word	0x00000000
	.align		4
        /*000c*/ 	.word	0xfffffffe
	.align		4
        /*0010*/ 	.word	0x00000000
	.align		4
        /*0014*/ 	.word	0xfffffffd
	.align		4
        /*0018*/ 	.word	0x00000000
	.align		4
        /*001c*/ 	.word	0xfffffffc


//--------------------- .text._Z17tiled_cuda_matmulPfS_S_jjjj --------------------------
	.section	.text._Z17tiled_cuda_matmulPfS_S_jjjj,"ax",@progbits
	.align	128
        .global         _Z17tiled_cuda_matmulPfS_S_jjjj
        .type           _Z17tiled_cuda_matmulPfS_S_jjjj,@function
        .size           _Z17tiled_cuda_matmulPfS_S_jjjj,(.L_x_13 - _Z17tiled_cuda_matmulPfS_S_jjjj)
        .other          _Z17tiled_cuda_matmulPfS_S_jjjj,@"STO_CUDA_ENTRY STV_DEFAULT"
_Z17tiled_cuda_matmulPfS_S_jjjj:
.text._Z17tiled_cuda_matmulPfS_S_jjjj:
[----:B------:R-:W-:Y:S01]  /*0000*/  LDC R1, c[0x0][0x37c] ;  /* 0x0000df00ff017b82 */ /* 0x000fe20000000800 */
[----:B------:R-:W0:Y:S07]  /*0010*/  LDCU UR4, c[0x0][0x39c] ;  /* 0x00007380ff0477ac */ /* 0x000e2e0008000800 */
[----:B------:R-:W1:Y:S01]  /*0020*/  LDC R9, c[0x0][0x3a4] ;  /* 0x0000e900ff097b82 */ /* 0x000e620000000800 */
[----:B------:R-:W2:Y:S01]  /*0030*/  S2R R0, SR_TID.Y ;  /* 0x0000000000007919 */ /* 0x000ea20000002200 */
[----:B------:R-:W-:Y:S01]  /*0040*/  HFMA2 R25, -RZ, RZ, 0, 0 ;  /* 0x00000000ff197431 */ /* 0x000fe200000001ff */
[----:B------:R-:W3:Y:S01]  /*0050*/  LDCU.64 UR10, c[0x0][0x358] ;  /* 0x00006b00ff0a77ac */ /* 0x000ee20008000a00 */
[----:B------:R-:W4:Y:S04]  /*0060*/  S2R R2, SR_TID.X ;  /* 0x0000000000027919 */ /* 0x000f280000002100 */
[----:B------:R-:W2:Y:S08]  /*0070*/  S2UR UR5, SR_CTAID.Y ;  /* 0x00000000000579c3 */ /* 0x000eb00000002600 */
[----:B------:R-:W4:Y:S01]  /*0080*/  S2UR UR6, SR_CTAID.X ;  /* 0x00000000000679c3 */ /* 0x000f220000002500 */
[----:B0-----:R-:W-:-:S06]  /*0090*/  UIADD3 UR4, UPT, UPT, UR4, -0x1, URZ ;  /* 0xffffffff04047890 */ /* 0x001fcc000fffe0ff */
[----:B-1----:R-:W-:-:S04]  /*00a0*/  IADD3 R6, PT, PT, R9, UR4, RZ ;  /* 0x0000000409067c10 */ /* 0x002fc8000fffe0ff */
[----:B------:R-:W-:Y:S01]  /*00b0*/  ISETP.GE.U32.AND P0, PT, R6, UR4, PT ;  /* 0x0000000406007c0c */ /* 0x000fe2000bf06070 */
[C---:B--2---:R-:W-:Y:S02]  /*00c0*/  IMAD R21, R9.reuse, UR5, R0 ;  /* 0x0000000509157c24 */ /* 0x044fe4000f8e0200 */
[----:B----4-:R-:W-:-:S10]  /*00d0*/  IMAD R18, R9, UR6, R2 ;  /* 0x0000000609127c24 */ /* 0x010fd4000f8e0202 */
[----:B---3--:R-:W-:Y:S05]  /*00e0*/  @!P0 BRA `(.L_x_0) ;  /* 0x0000000800b88947 */ /* 0x008fea0003800000 */
[----:B------:R-:W0:Y:S01]  /*00f0*/  I2F.U32.RP R7, R9 ;  /* 0x0000000900077306 */ /* 0x000e220000209000 */
[----:B------:R-:W1:Y:S01]  /*0100*/  S2UR UR6, SR_CgaCtaId ;  /* 0x00000000000679c3 */ /* 0x000e620000008800 */
[----:B------:R-:W-:Y:S01]  /*0110*/  ISETP.NE.U32.AND P2, PT, R9, RZ, PT ;  /* 0x000000ff0900720c */ /* 0x000fe20003f45070 */
[----:B------:R-:W-:Y:S01]  /*0120*/  UMOV UR4, 0x400 ;  /* 0x0000040000047882 */ /* 0x000fe20000000000 */
[----:B------:R-:W-:Y:S01]  /*0130*/  MOV R25, RZ ;  /* 0x000000ff00197202 */ /* 0x000fe20000000f00 */
[----:B------:R-:W-:-:S03]  /*0140*/  UIADD3 UR5, UPT, UPT, UR4, 0x400, URZ ;  /* 0x0000040004057890 */ /* 0x000fc6000fffe0ff */
[----:B0-----:R-:W0:Y:S01]  /*0150*/  MUFU.RCP R7, R7 ;  /* 0x0000000700077308 */ /* 0x001e220000001000 */
[----:B-1----:R-:W-:Y:S02]  /*0160*/  ULEA UR5, UR6, UR5, 0x18 ;  /* 0x0000000506057291 */ /* 0x002fe4000f8ec0ff */
[----:B------:R-:W-:-:S04]  /*0170*/  ULEA UR4, UR6, UR4, 0x18 ;  /* 0x0000000406047291 */ /* 0x000fc8000f8ec0ff */
[----:B------:R-:W-:Y:S01]  /*0180*/  LEA R17, R2, UR5, 0x2 ;  /* 0x0000000502117c11 */ /* 0x000fe2000f8e10ff */
[----:B0-----:R-:W-:Y:S01]  /*0190*/  VIADD R4, R7, 0xffffffe ;  /* 0x0ffffffe07047836 */ /* 0x001fe20000000000 */
[----:B------:R-:W-:Y:S01]  /*01a0*/  LEA R19, R0, UR4, 0x6 ;  /* 0x0000000400137c11 */ /* 0x000fe2000f8e30ff */
[----:B------:R-:W-:Y:S02]  /*01b0*/  UMOV UR4, URZ ;  /* 0x000000ff00047c82 */ /* 0x000fe40008000000 */
[----:B------:R0:W1:Y:S02]  /*01c0*/  F2I.FTZ.U32.TRUNC.NTZ R5, R4 ;  /* 0x0000000400057305 */ /* 0x000064000021f000 */
[----:B0-----:R-:W-:Y:S02]  /*01d0*/  MOV R4, RZ ;  /* 0x000000ff00047202 */ /* 0x001fe40000000f00 */
[----:B-1----:R-:W-:-:S05]  /*01e0*/  IADD3 R8, PT, PT, RZ, -R5, RZ ;  /* 0x80000005ff087210 */ /* 0x002fca0007ffe0ff */
[----:B------:R-:W-:-:S04]  /*01f0*/  IMAD R3, R8, R9, RZ ;  /* 0x0000000908037224 */ /* 0x000fc800078e02ff */
[----:B------:R-:W-:Y:S01]  /*0200*/  IMAD.HI.U32 R3, R5, R3, R4 ;  /* 0x0000000305037227 */ /* 0x000fe200078e0004 */
[----:B------:R-:W-:-:S04]  /*0210*/  VIMNMX.U32 R4, PT, PT, R9, 0x1, !PT ;  /* 0x0000000109047848 */ /* 0x000fc80007fe0000 */
[C---:B------:R-:W-:Y:S01]  /*0220*/  LOP3.LUT R16, R4.reuse, 0xf, RZ, 0xc0, !PT ;  /* 0x0000000f04107812 */ /* 0x040fe200078ec0ff */
[----:B------:R-:W-:Y:S01]  /*0230*/  IMAD.HI.U32 R3, R3, R6, RZ ;  /* 0x0000000603037227 */ /* 0x000fe200078e00ff */
[----:B------:R-:W-:-:S03]  /*0240*/  LOP3.LUT R7, R4, 0x7, RZ, 0xc0, !PT ;  /* 0x0000000704077812 */ /* 0x000fc600078ec0ff */
[----:B------:R-:W-:-:S04]  /*0250*/  IMAD.MOV R5, RZ, RZ, -R3 ;  /* 0x000000ffff057224 */ /* 0x000fc800078e0a03 */
[----:B------:R-:W-:-:S05]  /*0260*/  IMAD R6, R9, R5, R6 ;  /* 0x0000000509067224 */ /* 0x000fca00078e0206 */
[----:B------:R-:W-:-:S13]  /*0270*/  ISETP.GE.U32.AND P0, PT, R6, R9, PT ;  /* 0x000000090600720c */ /* 0x000fda0003f06070 */
[-C--:B------:R-:W-:Y:S02]  /*0280*/  @P0 IADD3 R6, PT, PT, R6, -R9.reuse, RZ ;  /* 0x8000000906060210 */ /* 0x080fe40007ffe0ff */
[----:B------:R-:W-:Y:S02]  /*0290*/  @P0 IADD3 R3, PT, PT, R3, 0x1, RZ ;  /* 0x0000000103030810 */ /* 0x000fe40007ffe0ff */
[----:B------:R-:W-:Y:S02]  /*02a0*/  ISETP.GE.U32.AND P1, PT, R6, R9, PT ;  /* 0x000000090600720c */ /* 0x000fe40003f26070 */
[C---:B------:R-:W-:Y:S02]  /*02b0*/  LOP3.LUT R6, R4.reuse, 0xfffffff0, RZ, 0xc0, !PT ;  /* 0xfffffff004067812 */ /* 0x040fe400078ec0ff */
[----:B------:R-:W-:Y:S02]  /*02c0*/  LOP3.LUT R4, R4, 0x3, RZ, 0xc0, !PT ;  /* 0x0000000304047812 */ /* 0x000fe400078ec0ff */
[----:B------:R-:W-:-:S07]  /*02d0*/  IADD3 R5, PT, PT, -R6, RZ, RZ ;  /* 0x000000ff06057210 */ /* 0x000fce0007ffe1ff */
[----:B------:R-:W-:Y:S01]  /*02e0*/  @P1 VIADD R3, R3, 0x1 ;  /* 0x0000000103031836 */ /* 0x000fe20000000000 */
[----:B------:R-:W-:-:S07]  /*02f0*/  @!P2 LOP3.LUT R3, RZ, R9, RZ, 0x33, !PT ;  /* 0x00000009ff03a212 */ /* 0x000fce00078e33ff */
.L_x_6:
[----:B0-----:R-:W0:Y:S01]  /*0300*/  LDC R13, c[0x0][0x3a4] ;  /* 0x0000e900ff0d7b82 */ /* 0x001e220000000800 */
[----:B------:R-:W1:Y:S01]  /*0310*/  LDCU.64 UR6, c[0x0][0x398] ;  /* 0x00007300ff0677ac */ /* 0x000e620008000a00 */
[----:B------:R-:W-:Y:S01]  /*0320*/  MOV R14, RZ ;  /* 0x000000ff000e7202 */ /* 0x000fe20000000f00 */
[----:B------:R-:W2:Y:S01]  /*0330*/  LDCU UR8, c[0x0][0x3a0] ;  /* 0x00007400ff0877ac */ /* 0x000ea20008000800 */
[C---:B0-----:R-:W-:Y:S02]  /*0340*/  IMAD R12, R13.reuse, UR4, R2 ;  /* 0x000000040d0c7c24 */ /* 0x041fe4000f8e0202 */
[----:B------:R-:W-:-:S03]  /*0350*/  IMAD R23, R13, UR4, R0 ;  /* 0x000000040d177c24 */ /* 0x000fc6000f8e0200 */
[----:B-1----:R-:W-:Y:S02]  /*0360*/  ISETP.GE.U32.AND P0, PT, R12, UR7, PT ;  /* 0x000000070c007c0c */ /* 0x002fe4000bf06070 */
[----:B------:R-:W-:Y:S02]  /*0370*/  ISETP.GE.U32.AND P1, PT, R23, UR7, PT ;  /* 0x0000000717007c0c */ /* 0x000fe4000bf26070 */
[----:B------:R-:W-:Y:S02]  /*0380*/  ISETP.GE.U32.OR P0, PT, R21, UR6, P0 ;  /* 0x0000000615007c0c */ /* 0x000fe40008706470 */
[----:B--2---:R-:W-:-:S11]  /*0390*/  ISETP.GE.U32.OR P1, PT, R18, UR8, P1 ;  /* 0x0000000812007c0c */ /* 0x004fd60008f26470 */
[----:B------:R-:W0:Y:S01]  /*03a0*/  @!P0 LDC.64 R10, c[0x0][0x388] ;  /* 0x0000e200ff0a8b82 */ /* 0x000e220000000a00 */
[----:B------:R-:W-:Y:S02]  /*03b0*/  @!P0 IMAD R15, R21, UR7, R12 ;  /* 0x00000007150f8c24 */ /* 0x000fe4000f8e020c */
[----:B------:R-:W-:Y:S02]  /*03c0*/  @!P1 IMAD R23, R23, UR8, R18 ;  /* 0x0000000817179c24 */ /* 0x000fe4000f8e0212 */
[----:B------:R-:W-:-:S03]  /*03d0*/  IMAD.MOV.U32 R12, RZ, RZ, RZ ;  /* 0x000000ffff0c7224 */ /* 0x000fc600078e00ff */
[----:B------:R-:W1:Y:S01]  /*03e0*/  @!P1 LDC.64 R8, c[0x0][0x390] ;  /* 0x0000e400ff089b82 */ /* 0x000e620000000a00 */
[----:B0-----:R-:W-:-:S05]  /*03f0*/  @!P0 IMAD.WIDE.U32 R10, R15, 0x4, R10 ;  /* 0x000000040f0a8825 */ /* 0x001fca00078e000a */
[----:B------:R-:W2:Y:S01]  /*0400*/  @!P0 LDG.E R12, desc[UR10][R10.64] ;  /* 0x0000000a0a0c8981 */ /* 0x000ea2000c1e1900 */
[----:B-1----:R-:W-:-:S05]  /*0410*/  @!P1 IMAD.WIDE.U32 R8, R23, 0x4, R8 ;  /* 0x0000000417089825 */ /* 0x002fca00078e0008 */
[----:B------:R-:W3:Y:S01]  /*0420*/  @!P1 LDG.E R14, desc[UR10][R8.64] ;  /* 0x0000000a080e9981 */ /* 0x000ee2000c1e1900 */
[----:B------:R-:W-:Y:S02]  /*0430*/  ISETP.GE.U32.AND P1, PT, R13, 0x10, PT ;  /* 0x000000100d00780c */ /* 0x000fe40003f26070 */
[----:B------:R-:W-:Y:S01]  /*0440*/  LEA R23, R0, UR5, 0x6 ;  /* 0x0000000500177c11 */ /* 0x000fe2000f8e30ff */
[----:B------:R-:W-:Y:S01]  /*0450*/  UIADD3 UR4, UPT, UPT, UR4, 0x1, URZ ;  /* 0x0000000104047890 */ /* 0x000fe2000fffe0ff */
[----:B------:R-:W-:-:S03]  /*0460*/  LEA R15, R2, R19, 0x2 ;  /* 0x00000013020f7211 */ /* 0x000fc600078e10ff */
[----:B------:R-:W-:Y:S02]  /*0470*/  IMAD R23, R2, 0x4, R23 ;  /* 0x0000000402177824 */ /* 0x000fe400078e0217 */
[----:B------:R-:W-:Y:S01]  /*0480*/  HFMA2 R20, -RZ, RZ, 0, 0 ;  /* 0x00000000ff147431 */ /* 0x000fe200000001ff */
[----:B------:R-:W-:Y:S01]  /*0490*/  ISETP.LE.U32.AND P0, PT, R3, UR4, PT ;  /* 0x0000000403007c0c */ /* 0x000fe2000bf03070 */
[----:B--2---:R0:W-:Y:S04]  /*04a0*/  STS [R15], R12 ;  /* 0x0000000c0f007388 */ /* 0x0041e80000000800 */
[----:B---3--:R0:W-:Y:S01]  /*04b0*/  STS [R23], R14 ;  /* 0x0000000e17007388 */ /* 0x0081e20000000800 */
[----:B------:R-:W-:Y:S06]  /*04c0*/  BAR.SYNC.DEFER_BLOCKING 0x0 ;  /* 0x0000000000007b1d */ /* 0x000fec0000010000 */
[----:B------:R-:W-:Y:S05]  /*04d0*/  @!P1 BRA `(.L_x_1) ;  /* 0x0000000000d09947 */ /* 0x000fea0003800000 */
[----:B------:R-:W1:Y:S01]  /*04e0*/  S2UR UR6, SR_CgaCtaId ;  /* 0x00000000000679c3 */ /* 0x000e620000008800 */
[----:B------:R-:W-:Y:S01]  /*04f0*/  UMOV UR5, 0x400 ;  /* 0x0000040000057882 */ /* 0x000fe20000000000 */
[----:B------:R-:W-:Y:S01]  /*0500*/  MOV R20, R5 ;  /* 0x0000000500147202 */ /* 0x000fe20000000f00 */
[----:B------:R-:W-:Y:S02]  /*0510*/  UIADD3 UR8, UPT, UPT, UR5, 0x400, URZ ;  /* 0x0000040005087890 */ /* 0x000fe4000fffe0ff */
[----:B-1----:R-:W-:Y:S02]  /*0520*/  ULEA UR7, UR6, UR5, 0x18 ;  /* 0x0000000506077291 */ /* 0x002fe4000f8ec0ff */
[----:B------:R-:W-:-:S04]  /*0530*/  ULEA UR5, UR6, UR8, 0x18 ;  /* 0x0000000806057291 */ /* 0x000fc8000f8ec0ff */
[----:B------:R-:W-:Y:S02]  /*0540*/  LEA R19, R0, UR7, 0x6 ;  /* 0x0000000700137c11 */ /* 0x000fe4000f8e30ff */
[----:B------:R-:W-:-:S03]  /*0550*/  LEA R17, R2, UR5, 0x2 ;  /* 0x0000000502117c11 */ /* 0x000fc6000f8e10ff */
[----:B0-----:R-:W-:Y:S01]  /*0560*/  VIADD R23, R19, 0x20 ;  /* 0x0000002013177836 */ /* 0x001fe20000000000 */
[----:B------:R-:W-:-:S07]  /*0570*/  IADD3 R22, PT, PT, R17, 0x200, RZ ;  /* 0x0000020011167810 */ /* 0x000fce0007ffe0ff */
.L_x_2:
[----:B------:R-:W-:Y:S01]  /*0580*/  LDS R8, [R22+-0x200] ;  /* 0xfffe000016087984 */ /* 0x000fe20000000800 */
[----:B------:R-:W-:-:S03]  /*0590*/  IADD3 R20, PT, PT, R20, 0x10, RZ ;  /* 0x0000001014147810 */ /* 0x000fc60007ffe0ff */
[----:B------:R-:W0:Y:S01]  /*05a0*/  LDS.128 R12, [R23+-0x20] ;  /* 0xffffe000170c7984 */ /* 0x000e220000000c00 */
[----:B------:R-:W-:-:S03]  /*05b0*/  ISETP.NE.AND P1, PT, R20, RZ, PT ;  /* 0x000000ff1400720c */ /* 0x000fc60003f25270 */
[----:B------:R-:W1:Y:S04]  /*05c0*/  LDS R9, [R22+-0x1c0] ;  /* 0xfffe400016097984 */ /* 0x000e680000000800 */
[----:B------:R-:W2:Y:S04]  /*05d0*/  LDS R27, [R22+-0x180] ;  /* 0xfffe8000161b7984 */ /* 0x000ea80000000800 */
[----:B------:R-:W-:Y:S01]  /*05e0*/  LDS R24, [R22+-0xc0] ;  /* 0xffff400016187984 */ /* 0x000fe20000000800 */
[----:B0-----:R-:W-:-:S03]  /*05f0*/  FFMA R8, R12, R8, R25 ;  /* 0x000000080c087223 */ /* 0x001fc60000000019 */
[----:B------:R-:W0:Y:S01]  /*0600*/  LDS R12, [R22+-0x140] ;  /* 0xfffec000160c7984 */ /* 0x000e220000000800 */
[----:B-1----:R-:W-:-:S03]  /*0610*/  FFMA R26, R9, R13, R8 ;  /* 0x0000000d091a7223 */ /* 0x002fc60000000008 */
[----:B------:R-:W-:Y:S01]  /*0620*/  LDS R13, [R22+-0x100] ;  /* 0xffff0000160d7984 */ /* 0x000fe20000000800 */
[----:B--2---:R-:W-:-:S03]  /*0630*/  FFMA R27, R27, R14, R26 ;  /* 0x0000000e1b1b7223 */ /* 0x004fc6000000001a */
[----:B------:R-:W1:Y:S04]  /*0640*/  LDS.128 R8, [R23+-0x10] ;  /* 0xfffff00017087984 */ /* 0x000e680000000c00 */
[----:B------:R-:W2:Y:S01]  /*0650*/  LDS R25, [R22+-0x80] ;  /* 0xffff800016197984 */ /* 0x000ea20000000800 */
[----:B0-----:R-:W-:-:S03]  /*0660*/  FFMA R15, R12, R15, R27 ;  /* 0x0000000f0c0f7223 */ /* 0x001fc6000000001b */
[----:B------:R-:W-:Y:S01]  /*0670*/  LDS R27, [R22] ;  /* 0x00000000161b7984 */ /* 0x000fe20000000800 */
[----:B-1----:R-:W-:-:S03]  /*0680*/  FFMA R13, R8, R13, R15 ;  /* 0x0000000d080d7223 */ /* 0x002fc6000000000f */
[----:B------:R-:W0:Y:S01]  /*0690*/  LDS R8, [R22+-0x40] ;  /* 0xffffc00016087984 */ /* 0x000e220000000800 */
[----:B------:R-:W-:-:S03]  /*06a0*/  FFMA R26, R24, R9, R13 ;  /* 0x00000009181a7223 */ /* 0x000fc6000000000d */
[----:B------:R-:W1:Y:S01]  /*06b0*/  LDS.128 R12, [R23] ;  /* 0x00000000170c7984 */ /* 0x000e620000000c00 */
[----:B--2---:R-:W-:-:S03]  /*06c0*/  FFMA R9, R25, R10, R26 ;  /* 0x0000000a19097223 */ /* 0x004fc6000000001a */
[----:B------:R-:W2:Y:S04]  /*06d0*/  LDS R24, [R22+0x40] ;  /* 0x0000400016187984 */ /* 0x000ea80000000800 */
[----:B------:R-:W3:Y:S01]  /*06e0*/  LDS R25, [R22+0x80] ;  /* 0x0000800016197984 */ /* 0x000ee20000000800 */
[----:B0-----:R-:W-:-:S04]  /*06f0*/  FFMA R9, R8, R11, R9 ;  /* 0x0000000b08097223 */ /* 0x001fc80000000009 */
[----:B-1----:R-:W-:Y:S02]  /*0700*/  FFMA R9, R12, R27, R9 ;  /* 0x0000001b0c097223 */ /* 0x002fe40000000009 */
[----:B------:R-:W0:Y:S02]  /*0710*/  LDS R12, [R22+0xc0] ;  /* 0x0000c000160c7984 */ /* 0x000e240000000800 */
[----:B--2---:R-:W-:Y:S02]  /*0720*/  FFMA R24, R24, R13, R9 ;  /* 0x0000000d18187223 */ /* 0x004fe40000000009 */
[----:B------:R-:W-:Y:S02]  /*0730*/  LDS R13, [R22+0x100] ;  /* 0x00010000160d7984 */ /* 0x000fe40000000800 */
[----:B---3--:R-:W-:Y:S02]  /*0740*/  FFMA R25, R25, R14, R24 ;  /* 0x0000000e19197223 */ /* 0x008fe40000000018 */
[----:B------:R1:W2:Y:S04]  /*0750*/  LDS.128 R8, [R23+0x10] ;  /* 0x0000100017087984 */ /* 0x0002a80000000c00 */
[----:B------:R-:W3:Y:S04]  /*0760*/  LDS R27, [R22+0x140] ;  /* 0x00014000161b7984 */ /* 0x000ee80000000800 */
[----:B------:R-:W4:Y:S01]  /*0770*/  LDS R24, [R22+0x180] ;  /* 0x0001800016187984 */ /* 0x000f220000000800 */
[----:B-1----:R-:W-:-:S03]  /*0780*/  IADD3 R23, PT, PT, R23, 0x40, RZ ;  /* 0x0000004017177810 */ /* 0x002fc60007ffe0ff */
[----:B------:R1:W5:Y:S02]  /*0790*/  LDS R14, [R22+0x1c0] ;  /* 0x0001c000160e7984 */ /* 0x0003640000000800 */
[----:B-1----:R-:W-:Y:S02]  /*07a0*/  VIADD R22, R22, 0x400 ;  /* 0x0000040016167836 */ /* 0x002fe40000000000 */
[----:B0-----:R-:W-:-:S04]  /*07b0*/  FFMA R15, R12, R15, R25 ;  /* 0x0000000f0c0f7223 */ /* 0x001fc80000000019 */
[----:B--2---:R-:W-:-:S04]  /*07c0*/  FFMA R8, R8, R13, R15 ;  /* 0x0000000d08087223 */ /* 0x004fc8000000000f */
[----:B---3--:R-:W-:-:S04]  /*07d0*/  FFMA R9, R27, R9, R8 ;  /* 0x000000091b097223 */ /* 0x008fc80000000008 */
[----:B----4-:R-:W-:-:S04]  /*07e0*/  FFMA R9, R24, R10, R9 ;  /* 0x0000000a18097223 */ /* 0x010fc80000000009 */
[----:B-----5:R-:W-:Y:S01]  /*07f0*/  FFMA R25, R14, R11, R9 ;  /* 0x0000000b0e197223 */ /* 0x020fe20000000009 */
[----:B------:R-:W-:Y:S06]  /*0800*/  @P1 BRA `(.L_x_2) ;  /* 0xfffffffc005c1947 */ /* 0x000fec000383ffff */
[----:B------:R-:W-:-:S07]  /*0810*/  MOV R20, R6 ;  /* 0x0000000600147202 */ /* 0x000fce0000000f00 */
.L_x_1:
[----:B------:R-:W-:-:S13]  /*0820*/  ISETP.NE.AND P1, PT, R16, RZ, PT ;  /* 0x000000ff1000720c */ /* 0x000fda0003f25270 */
[----:B------:R-:W-:Y:S05]  /*0830*/  @!P1 BRA `(.L_x_3) ;  /* 0x0000000000dc9947 */ /* 0x000fea0003800000 */
[----:B------:R-:W-:Y:S02]  /*0840*/  IADD3 R8, PT, PT, R16, -0x1, RZ ;  /* 0xffffffff10087810 */ /* 0x000fe40007ffe0ff */
[----:B------:R-:W-:Y:S02]  /*0850*/  ISETP.NE.AND P2, PT, R7, RZ, PT ;  /* 0x000000ff0700720c */ /* 0x000fe40003f45270 */
[----:B------:R-:W-:-:S13]  /*0860*/  ISETP.GE.U32.AND P1, PT, R8, 0x7, PT ;  /* 0x000000070800780c */ /* 0x000fda0003f26070 */
[----:B------:R-:W-:Y:S05]  /*0870*/  @!P1 BRA `(.L_x_4) ;  /* 0x0000000000549947 */ /* 0x000fea0003800000 */
[C---:B------:R-:W-:Y:S01]  /*0880*/  LEA R22, R20.reuse, R17, 0x6 ;  /* 0x0000001114167211 */ /* 0x040fe200078e30ff */
[C---:B------:R-:W-:Y:S01]  /*0890*/  IMAD R27, R20.reuse, 0x4, R19 ;  /* 0x00000004141b7824 */ /* 0x040fe200078e0213 */
[----:B------:R-:W-:-:S03]  /*08a0*/  IADD3 R20, PT, PT, R20, 0x8, RZ ;  /* 0x0000000814147810 */ /* 0x000fc60007ffe0ff */
[----:B0-----:R-:W-:Y:S04]  /*08b0*/  LDS R12, [R22] ;  /* 0x00000000160c7984 */ /* 0x001fe80000000800 */
[----:B------:R-:W0:Y:S04]  /*08c0*/  LDS.128 R8, [R27] ;  /* 0x000000001b087984 */ /* 0x000e280000000c00 */
[----:B------:R-:W1:Y:S04]  /*08d0*/  LDS R13, [R22+0x40] ;  /* 0x00004000160d7984 */ /* 0x000e680000000800 */
[----:B------:R-:W2:Y:S04]  /*08e0*/  LDS R23, [R22+0x80] ;  /* 0x0000800016177984 */ /* 0x000ea80000000800 */
[----:B------:R-:W-:Y:S04]  /*08f0*/  LDS R24, [R22+0x140] ;  /* 0x0001400016187984 */ /* 0x000fe80000000800 */
[----:B------:R-:W-:Y:S01]  /*0900*/  LDS R26, [R22+0x1c0] ;  /* 0x0001c000161a7984 */ /* 0x000fe20000000800 */
[----:B0-----:R-:W-:-:S03]  /*0910*/  FFMA R12, R8, R12, R25 ;  /* 0x0000000c080c7223 */ /* 0x001fc60000000019 */
[----:B------:R-:W0:Y:S01]  /*0920*/  LDS R8, [R22+0xc0] ;  /* 0x0000c00016087984 */ /* 0x000e220000000800 */
[----:B-1----:R-:W-:-:S03]  /*0930*/  FFMA R28, R13, R9, R12 ;  /* 0x000000090d1c7223 */ /* 0x002fc6000000000c */
[----:B------:R-:W-:Y:S01]  /*0940*/  LDS R9, [R22+0x100] ;  /* 0x0001000016097984 */ /* 0x000fe20000000800 */
[----:B--2---:R-:W-:-:S03]  /*0950*/  FFMA R23, R23, R10, R28 ;  /* 0x0000000a17177223 */ /* 0x004fc6000000001c */
[----:B------:R-:W1:Y:S04]  /*0960*/  LDS.128 R12, [R27+0x10] ;  /* 0x000010001b0c7984 */ /* 0x000e680000000c00 */
[----:B------:R-:W2:Y:S01]  /*0970*/  LDS R25, [R22+0x180] ;  /* 0x0001800016197984 */ /* 0x000ea20000000800 */
[----:B0-----:R-:W-:-:S04]  /*0980*/  FFMA R11, R8, R11, R23 ;  /* 0x0000000b080b7223 */ /* 0x001fc80000000017 */
[----:B-1----:R-:W-:-:S04]  /*0990*/  FFMA R9, R12, R9, R11 ;  /* 0x000000090c097223 */ /* 0x002fc8000000000b */
[----:B------:R-:W-:-:S04]  /*09a0*/  FFMA R24, R24, R13, R9 ;  /* 0x0000000d18187223 */ /* 0x000fc80000000009 */
[----:B--2---:R-:W-:-:S04]  /*09b0*/  FFMA R25, R25, R14, R24 ;  /* 0x0000000e19197223 */ /* 0x004fc80000000018 */
[----:B------:R-:W-:-:S07]  /*09c0*/  FFMA R25, R26, R15, R25 ;  /* 0x0000000f1a197223 */ /* 0x000fce0000000019 */
.L_x_4:
[----:B------:R-:W-:Y:S05]  /*09d0*/  @!P2 BRA `(.L_x_3) ;  /* 0x000000000074a947 */ /* 0x000fea0003800000 */
[----:B------:R-:W-:Y:S02]  /*09e0*/  IADD3 R8, PT, PT, R7, -0x1, RZ ;  /* 0xffffffff07087810 */ /* 0x000fe40007ffe0ff */
[----:B------:R-:W-:Y:S02]  /*09f0*/  ISETP.NE.AND P2, PT, R4, RZ, PT ;  /* 0x000000ff0400720c */ /* 0x000fe40003f45270 */
[----:B------:R-:W-:-:S13]  /*0a00*/  ISETP.GE.U32.AND P1, PT, R8, 0x3, PT ;  /* 0x000000030800780c */ /* 0x000fda0003f26070 */
[----:B------:R-:W-:Y:S05]  /*0a10*/  @!P1 BRA `(.L_x_5) ;  /* 0x0000000000309947 */ /* 0x000fea0003800000 */
[C---:B------:R-:W-:Y:S01]  /*0a20*/  IMAD R8, R20.reuse, 0x4, R19 ;  /* 0x0000000414087824 */ /* 0x040fe200078e0213 */
[C---:B0-----:R-:W-:Y:S02]  /*0a30*/  LEA R12, R20.reuse, R17, 0x6 ;  /* 0x00000011140c7211 */ /* 0x041fe400078e30ff */
[----:B------:R-:W-:-:S03]  /*0a40*/  IADD3 R20, PT, PT, R20, 0x4, RZ ;  /* 0x0000000414147810 */ /* 0x000fc60007ffe0ff */
[----:B------:R-:W-:Y:S04]  /*0a50*/  LDS R13, [R12] ;  /* 0x000000000c0d7984 */ /* 0x000fe80000000800 */
[----:B------:R-:W0:Y:S04]  /*0a60*/  LDS.128 R8, [R8] ;  /* 0x0000000008087984 */ /* 0x000e280000000c00 */
[----:B------:R-:W1:Y:S04]  /*0a70*/  LDS R15, [R12+0x40] ;  /* 0x000040000c0f7984 */ /* 0x000e680000000800 */
[----:B------:R-:W2:Y:S04]  /*0a80*/  LDS R22, [R12+0x80] ;  /* 0x000080000c167984 */ /* 0x000ea80000000800 */
[----:B------:R-:W3:Y:S01]  /*0a90*/  LDS R23, [R12+0xc0] ;  /* 0x0000c0000c177984 */ /* 0x000ee20000000800 */
[----:B0-----:R-:W-:-:S04]  /*0aa0*/  FFMA R14, R8, R13, R25 ;  /* 0x0000000d080e7223 */ /* 0x001fc80000000019 */
[----:B-1----:R-:W-:-:S04]  /*0ab0*/  FFMA R9, R15, R9, R14 ;  /* 0x000000090f097223 */ /* 0x002fc8000000000e */
[----:B--2---:R-:W-:-:S04]  /*0ac0*/  FFMA R10, R22, R10, R9 ;  /* 0x0000000a160a7223 */ /* 0x004fc80000000009 */
[----:B---3--:R-:W-:-:S07]  /*0ad0*/  FFMA R25, R23, R11, R10 ;  /* 0x0000000b17197223 */ /* 0x008fce000000000a */
.L_x_5:
[----:B------:R-:W-:Y:S05]  /*0ae0*/  @!P2 BRA `(.L_x_3) ;  /* 0x000000000030a947 */ /* 0x000fea0003800000 */
[C---:B------:R-:W-:Y:S02]  /*0af0*/  LEA R8, R20.reuse, R19, 0x2 ;  /* 0x0000001314087211 */ /* 0x040fe400078e10ff */
[----:B------:R-:W-:Y:S02]  /*0b00*/  LEA R13, R20, R17, 0x6 ;  /* 0x00000011140d7211 */ /* 0x000fe400078e30ff */
[----:B------:R-:W-:Y:S02]  /*0b10*/  ISETP.NE.AND P1, PT, R4, 0x1, PT ;  /* 0x000000010400780c */ /* 0x000fe40003f25270 */
[----:B------:R-:W-:Y:S04]  /*0b20*/  LDS.128 R8, [R8] ;  /* 0x0000000008087984 */ /* 0x000fe80000000c00 */
[----:B0-----:R-:W0:Y:S02]  /*0b30*/  LDS R12, [R13] ;  /* 0x000000000d0c7984 */ /* 0x001e240000000800 */
[----:B0-----:R-:W-:-:S05]  /*0b40*/  FFMA R25, R8, R12, R25 ;  /* 0x0000000c08197223 */ /* 0x001fca0000000019 */
[----:B------:R-:W-:Y:S05]  /*0b50*/  @!P1 BRA `(.L_x_3) ;  /* 0x0000000000149947 */ /* 0x000fea0003800000 */
[----:B------:R-:W-:Y:S01]  /*0b60*/  ISETP.NE.AND P1, PT, R4, 0x2, PT ;  /* 0x000000020400780c */ /* 0x000fe20003f25270 */
[----:B------:R-:W0:-:S12]  /*0b70*/  LDS R8, [R13+0x40] ;  /* 0x000040000d087984 */ /* 0x000e180000000800 */
[----:B------:R-:W1:Y:S01]  /*0b80*/  @P1 LDS R12, [R13+0x80] ;  /* 0x000080000d0c1984 */ /* 0x000e620000000800 */
[----:B0-----:R-:W-:-:S04]  /*0b90*/  FFMA R25, R8, R9, R25 ;  /* 0x0000000908197223 */ /* 0x001fc80000000019 */
[----:B-1----:R-:W-:-:S07]  /*0ba0*/  @P1 FFMA R25, R12, R10, R25 ;  /* 0x0000000a0c191223 */ /* 0x002fce0000000019 */
.L_x_3:
[----:B------:R-:W-:Y:S06]  /*0bb0*/  BAR.SYNC.DEFER_BLOCKING 0x0 ;  /* 0x0000000000007b1d */ /* 0x000fec0000010000 */
[----:B------:R-:W-:Y:S05]  /*0bc0*/  @!P0 BRA `(.L_x_6) ;  /* 0xfffffff400cc8947 */ /* 0x000fea000383ffff */
.L_x_0:
[----:B------:R-:W1:Y:S01]  /*0bd0*/  LDCU UR4, c[0x0][0x3a0] ;  /* 0x00007400ff0477ac */ /* 0x000e620008000800 */
[----:B------:R-:W2:Y:S01]  /*0be0*/  LDCU UR5, c[0x0][0x398] ;  /* 0x00007300ff0577ac */ /* 0x000ea20008000800 */
[----:B-1----:R-:W-:-:S04]  /*0bf0*/  ISETP.GE.U32.AND P0, PT, R18, UR4, PT ;  /* 0x0000000412007c0c */ /* 0x002fc8000bf06070 */
[----:B--2---:R-:W-:-:S13]  /*0c00*/  ISETP.GE.U32.OR P0, PT, R21, UR5, P0 ;  /* 0x0000000515007c0c */ /* 0x004fda0008706470 */
[----:B------:R-:W-:Y:S05]  /*0c10*/  @P0 EXIT ;  /* 0x000000000000094d */ /* 0x000fea0003800000 */
[----:B------:R-:W1:Y:S01]  /*0c20*/  LDC.64 R2, c[0x0][0x380] ;  /* 0x0000e000ff027b82 */ /* 0x000e620000000a00 */
[----:B------:R-:W-:-:S04]  /*0c30*/  IMAD R21, R21, UR4, R18 ;  /* 0x0000000415157c24 */ /* 0x000fc8000f8e0212 */
[----:B-1----:R-:W-:-:S05]  /*0c40*/  IMAD.WIDE.U32 R2, R21, 0x4, R2 ;  /* 0x0000000415027825 */ /* 0x002fca00078e0002 */
[----:B------:R-:W-:Y:S01]  /*0c50*/  STG.E desc[UR10][R2.64], R25 ;  /* 0x0000001902007986 */ /* 0x000fe2000c10190a */
[----:B------:R-:W-:Y:S05]  /*0c60*/  EXIT ;  /* 0x000000000000794d */ /* 0x000fea0003800000 */
.L_x_7:
[----:B------:R-:W-:-:S00]  /*0c70*/  BRA `(.L_x_7) ;  /* 0xfffffffc00fc7947 */ /* 0x000fc0000383ffff */
[----:B------:R-:W-:-:S00]  /*0c80*/  NOP ;  /* 0x0000000000007918 */ /* 0x000fc00000000000 */
[----:B------:R-:W-:-:S00]  /*0c90*/  NOP ;  /* 0x0000000000007918 */ /* 0x000fc00000000000 */
[----:B------:R-:W-:-:S00]  /*0ca0*/  NOP ;  /* 0x0000000000007918 */ /* 0x000fc00000000000 */
[----:B------:R-:W-:-:S00]  /*0cb0*/  NOP ;  /* 0x0000000000007918 */ /* 0x000fc00000000000 */
[----:B------:R-:W-:-:S00]  /*0cc0*/  NOP ;  /* 0x0000000000007918 */ /* 0x000fc00000000000 */
[----:B------:R-:W-:-:S00]  /*0cd0*/  NOP ;  /* 0x0000000000007918 */ /* 0x000fc00000000000 */
[----:B------:R-:W-:-:S00]  /*0ce0*/  NOP ;  /* 0x0000000000007918 */ /* 0x000fc00000000000 */
[----:B------:R-:W-:-:S00]  /*0cf0*/  NOP ;  /* 0x0000000000007918 */ /* 0x000fc00000000000 */
.L_x_13:


//--------------------- .text._Z17naive_cuda_matmulPfS_S_jjj --------------------------
	.section	.text._Z17naive_cuda_matmulPfS_S_jjj,"ax",@progbits
	.align	128
        .global         _Z17naive_cuda_matmulPfS_S_jjj
        .type           _Z17naive_cuda_matmulPfS_S_jjj,@function
        .size           _Z17naive_cuda_matmulPfS_S_jjj,(.L_x_14 - _Z17naive_cuda_matmulPfS_S_jjj)
        .other          _Z17naive_cuda_matmulPfS_S_jjj,@"STO_CUDA_ENTRY STV_DEFAULT"
_Z17naive_cuda_matmulPfS_S_jjj:
.text._Z17naive_cuda_matmulPfS_S_jjj:
[----:B------:R-:W-:Y:S01]  /*0000*/  LDC R1, c[0x0][0x37c] ;  /* 0x0000df00ff017b82 */ /* 0x000fe20000000800 */
[----:B------:R-:W0:Y:S07]  /*0010*/  S2R R7, SR_TID.X ;  /* 0x0000000000077919 */ /* 0x000e2e0000002100 */
[----:B------:R-:W1:Y:S01]  /*0020*/  S2UR UR4, SR_CTAID.X ;  /* 0x00000000000479c3 */ /* 0x000e620000002500 */
[----:B------:R-:W2:Y:S01]  /*0030*/  LDCU UR7, c[0x0][0x398] ;  /* 0x00007300ff0777ac */ /* 0x000ea20008000800 */
[----:B------:R-:W3:Y:S06]  /*0040*/  S2R R5, SR_TID.Y ;  /* 0x0000000000057919 */ /* 0x000eec0000002200 */
[----:B------:R-:W3:Y:S01]  /*0050*/  LDC R2, c[0x0][0x364] ;  /* 0x0000d900ff027b82 */ /* 0x000ee20000000800 */
[----:B------:R-:W1:Y:S07]  /*0060*/  LDCU UR5, c[0x0][0x360] ;  /* 0x00006c00ff0577ac */ /* 0x000e6e0008000800 */
[----:B------:R-:W3:Y:S08]  /*0070*/  S2UR UR6, SR_CTAID.Y ;  /* 0x00000000000679c3 */ /* 0x000ef00000002600 */
[----:B------:R-:W4:Y:S01]  /*0080*/  LDC R0, c[0x0][0x3a0] ;  /* 0x0000e800ff007b82 */ /* 0x000f220000000800 */
[----:B-1----:R-:W-:-:S06]  /*0090*/  UIMAD UR4, UR4, UR5, URZ ;  /* 0x00000005040472a4 */ /* 0x002fcc000f8e02ff */
[----:B0-----:R-:W-:Y:S01]  /*00a0*/  IADD3 R3, PT, PT, R7, UR4, RZ ;  /* 0x0000000407037c10 */ /* 0x001fe2000fffe0ff */
[----:B---3--:R-:W-:-:S03]  /*00b0*/  IMAD R2, R2, UR6, R5 ;  /* 0x0000000602027c24 */ /* 0x008fc6000f8e0205 */
[----:B----4-:R-:W-:-:S04]  /*00c0*/  ISETP.GE.U32.AND P0, PT, R3, R0, PT ;  /* 0x000000000300720c */ /* 0x010fc80003f06070 */
[----:B--2---:R-:W-:-:S13]  /*00d0*/  ISETP.GE.U32.OR P0, PT, R2, UR7, P0 ;  /* 0x0000000702007c0c */ /* 0x004fda0008706470 */
[----:B------:R-:W-:Y:S05]  /*00e0*/  @P0 EXIT ;  /* 0x000000000000094d */ /* 0x000fea0003800000 */
[----:B------:R-:W0:Y:S01]  /*00f0*/  LDC R5, c[0x0][0x39c] ;  /* 0x0000e700ff057b82 */ /* 0x000e220000000800 */
[----:B------:R-:W1:Y:S01]  /*0100*/  LDCU.64 UR6, c[0x0][0x358] ;  /* 0x00006b00ff0677ac */ /* 0x000e620008000a00 */
[----:B------:R-:W-:Y:S01]  /*0110*/  HFMA2 R12, -RZ, RZ, 0, 0 ;  /* 0x00000000ff0c7431 */ /* 0x000fe200000001ff */
[----:B0-----:R-:W-:-:S13]  /*0120*/  ISETP.NE.AND P0, PT, R5, RZ, PT ;  /* 0x000000ff0500720c */ /* 0x001fda0003f05270 */
[----:B-1----:R-:W-:Y:S05]  /*0130*/  @!P0 BRA `(.L_x_8) ;  /* 0x0000000800448947 */ /* 0x002fea0003800000 */
[C---:B------:R-:W-:Y:S02]  /*0140*/  ISETP.GE.U32.AND P1, PT, R5.reuse, 0x8, PT ;  /* 0x000000080500780c */ /* 0x040fe40003f26070 */
[----:B------:R-:W-:Y:S02]  /*0150*/  LOP3.LUT R4, R5, 0x7, RZ, 0xc0, !PT ;  /* 0x0000000705047812 */ /* 0x000fe400078ec0ff */
[----:B------:R-:W-:Y:S02]  /*0160*/  MOV R12, RZ ;  /* 0x000000ff000c7202 */ /* 0x000fe40000000f00 */
[----:B------:R-:W-:Y:S02]  /*0170*/  ISETP.NE.AND P0, PT, R4, RZ, PT ;  /* 0x000000ff0400720c */ /* 0x000fe40003f05270 */
[----:B------:R-:W-:-:S05]  /*0180*/  MOV R6, RZ ;  /* 0x000000ff00067202 */ /* 0x000fca0000000f00 */
[----:B------:R-:W-:Y:S06]  /*0190*/  @!P1 BRA `(.L_x_9) ;  /* 0x0000000400249947 */ /* 0x000fec0003800000 */
[----:B------:R-:W-:Y:S01]  /*01a0*/  LOP3.LUT R6, R5, 0xfffffff8, RZ, 0xc0, !PT ;  /* 0xfffffff805067812 */ /* 0x000fe200078ec0ff */
[C---:B------:R-:W-:Y:S01]  /*01b0*/  IMAD R11, R0.reuse, 0x3, R3 ;  /* 0x00000003000b7824 */ /* 0x040fe200078e0203 */
[C---:B------:R-:W-:Y:S01]  /*01c0*/  IADD3 R7, PT, PT, R0.reuse, UR4, R7 ;  /* 0x0000000400077c10 */ /* 0x040fe2000fffe007 */
[C-C-:B------:R-:W-:Y:S01]  /*01d0*/  IMAD R15, R0.reuse, 0x5, R3.reuse ;  /* 0x00000005000f7824 */ /* 0x140fe200078e0203 */
[CC--:B------:R-:W-:Y:S01]  /*01e0*/  LEA R9, R0.reuse, R3.reuse, 0x1 ;  /* 0x0000000300097211 */ /* 0x0c0fe200078e08ff */
[C-C-:B------:R-:W-:Y:S01]  /*01f0*/  IMAD R25, R0.reuse, 0x6, R3.reuse ;  /* 0x0000000600197824 */ /* 0x140fe200078e0203 */
[C---:B------:R-:W-:Y:S01]  /*0200*/  LEA R13, R0.reuse, R3, 0x2 ;  /* 0x00000003000d7211 */ /* 0x040fe200078e10ff */
[----:B------:R-:W-:Y:S01]  /*0210*/  IMAD R27, R0, 0x7, R3 ;  /* 0x00000007001b7824 */ /* 0x000fe200078e0203 */
[----:B------:R-:W-:Y:S01]  /*0220*/  MOV R12, RZ ;  /* 0x000000ff000c7202 */ /* 0x000fe20000000f00 */
[----:B------:R-:W-:Y:S01]  /*0230*/  IMAD R8, R2, R5, 0x3 ;  /* 0x0000000302087424 */ /* 0x000fe200078e0205 */
[----:B------:R-:W-:-:S02]  /*0240*/  MOV R29, R3 ;  /* 0x00000003001d7202 */ /* 0x000fc40000000f00 */
[----:B------:R-:W-:-:S07]  /*0250*/  IADD3 R10, PT, PT, -R6, RZ, RZ ;  /* 0x000000ff060a7210 */ /* 0x000fce0007ffe1ff */
.L_x_10:
[----:B------:R-:W0:Y:S01]  /*0260*/  LDC.64 R20, c[0x0][0x388] ;  /* 0x0000e200ff147b82 */ /* 0x000e220000000a00 */
[----:B------:R-:W-:-:S07]  /*0270*/  IADD3 R23, PT, PT, R8, -0x3, RZ ;  /* 0xfffffffd08177810 */ /* 0x000fce0007ffe0ff */
[----:B------:R-:W1:Y:S01]  /*0280*/  LDC.64 R16, c[0x0][0x390] ;  /* 0x0000e400ff107b82 */ /* 0x000e620000000a00 */
[----:B0-----:R-:W-:-:S06]  /*0290*/  IMAD.WIDE.U32 R22, R23, 0x4, R20 ;  /* 0x0000000417167825 */ /* 0x001fcc00078e0014 */
[----:B------:R-:W2:Y:S01]  /*02a0*/  LDG.E R23, desc[UR6][R22.64] ;  /* 0x0000000616177981 */ /* 0x000ea2000c1e1900 */
[----:B-1----:R-:W-:-:S06]  /*02b0*/  IMAD.WIDE.U32 R18, R29, 0x4, R16 ;  /* 0x000000041d127825 */ /* 0x002fcc00078e0010 */
[----:B------:R-:W2:Y:S01]  /*02c0*/  LDG.E R18, desc[UR6][R18.64] ;  /* 0x0000000612127981 */ /* 0x000ea2000c1e1900 */
[C---:B------:R-:W-:Y:S02]  /*02d0*/  IADD3 R14, PT, PT, R8.reuse, -0x2, RZ ;  /* 0xfffffffe080e7810 */ /* 0x040fe40007ffe0ff */
[----:B------:R-:W-:Y:S01]  /*02e0*/  IADD3 R24, PT, PT, R8, -0x1, RZ ;  /* 0xffffffff08187810 */ /* 0x000fe20007ffe0ff */
[----:B--2---:R-:W-:Y:S02]  /*02f0*/  FFMA R12, R23, R18, R12 ;  /* 0x00000012170c7223 */ /* 0x004fe4000000000c */
[----:B------:R-:W-:-:S04]  /*0300*/  IMAD.WIDE.U32 R18, R14, 0x4, R20 ;  /* 0x000000040e127825 */ /* 0x000fc800078e0014 */
[----:B------:R-:W-:Y:S01]  /*0310*/  IMAD.WIDE.U32 R22, R7, 0x4, R16 ;  /* 0x0000000407167825 */ /* 0x000fe200078e0010 */
[----:B------:R0:W2:Y:S04]  /*0320*/  LDG.E R14, desc[UR6][R18.64] ;  /* 0x00000006120e7981 */ /* 0x0000a8000c1e1900 */
[----:B------:R1:W2:Y:S01]  /*0330*/  LDG.E R26, desc[UR6][R22.64] ;  /* 0x00000006161a7981 */ /* 0x0002a2000c1e1900 */
[----:B0-----:R-:W-:-:S04]  /*0340*/  IMAD.WIDE.U32 R18, R24, 0x4, R20 ;  /* 0x0000000418127825 */ /* 0x001fc800078e0014 */
[----:B-1----:R-:W-:Y:S01]  /*0350*/  IMAD.WIDE.U32 R22, R9, 0x4, R16 ;  /* 0x0000000409167825 */ /* 0x002fe200078e0010 */
[----:B------:R0:W3:Y:S04]  /*0360*/  LDG.E R24, desc[UR6][R18.64] ;  /* 0x0000000612187981 */ /* 0x0000e8000c1e1900 */
[----:B------:R1:W3:Y:S01]  /*0370*/  LDG.E R28, desc[UR6][R22.64] ;  /* 0x00000006161c7981 */ /* 0x0002e2000c1e1900 */
[----:B0-----:R-:W-:-:S04]  /*0380*/  IMAD.WIDE.U32 R18, R8, 0x4, R20 ;  /* 0x0000000408127825 */ /* 0x001fc800078e0014 */
[----:B-1----:R-:W-:-:S04]  /*0390*/  IMAD.WIDE.U32 R22, R11, 0x4, R16 ;  /* 0x000000040b167825 */ /* 0x002fc800078e0010 */
[----:B--2---:R-:W-:Y:S02]  /*03a0*/  FFMA R12, R14, R26, R12 ;  /* 0x0000001a0e0c7223 */ /* 0x004fe4000000000c */
[----:B------:R-:W2:Y:S04]  /*03b0*/  LDG.E R14, desc[UR6][R18.64] ;  /* 0x00000006120e7981 */ /* 0x000ea8000c1e1900 */
[----:B------:R0:W2:Y:S01]  /*03c0*/  LDG.E R26, desc[UR6][R22.64] ;  /* 0x00000006161a7981 */ /* 0x0000a2000c1e1900 */
[----:B---3--:R-:W-:Y:S01]  /*03d0*/  FFMA R12, R24, R28, R12 ;  /* 0x0000001c180c7223 */ /* 0x008fe2000000000c */
[----:B------:R-:W-:Y:S01]  /*03e0*/  IADD3 R24, PT, PT, R8, 0x1, RZ ;  /* 0x0000000108187810 */ /* 0x000fe20007ffe0ff */
[----:B0-----:R-:W-:-:S04]  /*03f0*/  IMAD.WIDE.U32 R22, R13, 0x4, R16 ;  /* 0x000000040d167825 */ /* 0x001fc800078e0010 */
[----:B------:R-:W-:Y:S01]  /*0400*/  IMAD.WIDE.U32 R18, R24, 0x4, R20 ;  /* 0x0000000418127825 */ /* 0x000fe200078e0014 */
[----:B------:R-:W3:Y:S04]  /*0410*/  LDG.E R28, desc[UR6][R22.64] ;  /* 0x00000006161c7981 */ /* 0x000ee8000c1e1900 */
[----:B------:R0:W3:Y:S01]  /*0420*/  LDG.E R24, desc[UR6][R18.64] ;  /* 0x0000000612187981 */ /* 0x0000e2000c1e1900 */
[----:B--2---:R-:W-:Y:S01]  /*0430*/  FFMA R12, R14, R26, R12 ;  /* 0x0000001a0e0c7223 */ /* 0x004fe2000000000c */
[C---:B------:R-:W-:Y:S02]  /*0440*/  IADD3 R26, PT, PT, R8.reuse, 0x3, RZ ;  /* 0x00000003081a7810 */ /* 0x040fe40007ffe0ff */
[----:B------:R-:W-:-:S03]  /*0450*/  IADD3 R14, PT, PT, R8, 0x2, RZ ;  /* 0x00000002080e7810 */ /* 0x000fc60007ffe0ff */
[----:B0-----:R-:W-:Y:S01]  /*0460*/  IMAD.WIDE.U32 R18, R26, 0x4, R20 ;  /* 0x000000041a127825 */ /* 0x001fe200078e0014 */
[----:B------:R-:W-:-:S03]  /*0470*/  IADD3 R26, PT, PT, R8, 0x4, RZ ;  /* 0x00000004081a7810 */ /* 0x000fc60007ffe0ff */
[--C-:B------:R-:W-:Y:S02]  /*0480*/  IMAD.WIDE.U32 R22, R14, 0x4, R20.reuse ;  /* 0x000000040e167825 */ /* 0x100fe400078e0014 */
[----:B------:R0:W2:Y:S02]  /*0490*/  LDG.E R14, desc[UR6][R18.64] ;  /* 0x00000006120e7981 */ /* 0x0000a4000c1e1900 */
[----:B------:R-:W-:-:S04]  /*04a0*/  IMAD.WIDE.U32 R20, R26, 0x4, R20 ;  /* 0x000000041a147825 */ /* 0x000fc800078e0014 */
[----:B---3--:R-:W-:Y:S02]  /*04b0*/  FFMA R12, R24, R28, R12 ;  /* 0x0000001c180c7223 */ /* 0x008fe4000000000c */
[----:B------:R-:W3:Y:S01]  /*04c0*/  LDG.E R21, desc[UR6][R20.64] ;  /* 0x0000000614157981 */ /* 0x000ee2000c1e1900 */
[----:B0-----:R-:W-:-:S03]  /*04d0*/  IMAD.WIDE.U32 R18, R15, 0x4, R16 ;  /* 0x000000040f127825 */ /* 0x001fc600078e0010 */
[----:B------:R0:W4:Y:S04]  /*04e0*/  LDG.E R24, desc[UR6][R22.64] ;  /* 0x0000000616187981 */ /* 0x000128000c1e1900 */
[----:B------:R-:W4:Y:S01]  /*04f0*/  LDG.E R26, desc[UR6][R18.64] ;  /* 0x00000006121a7981 */ /* 0x000f22000c1e1900 */
[----:B0-----:R-:W-:-:S04]  /*0500*/  IMAD.WIDE.U32 R22, R25, 0x4, R16 ;  /* 0x0000000419167825 */ /* 0x001fc800078e0010 */
[----:B------:R-:W-:Y:S01]  /*0510*/  IMAD.WIDE.U32 R16, R27, 0x4, R16 ;  /* 0x000000041b107825 */ /* 0x000fe200078e0010 */
[----:B------:R-:W2:Y:S05]  /*0520*/  LDG.E R28, desc[UR6][R22.64] ;  /* 0x00000006161c7981 */ /* 0x000eaa000c1e1900 */
[----:B------:R-:W3:Y:S01]  /*0530*/  LDG.E R16, desc[UR6][R16.64] ;  /* 0x0000000610107981 */ /* 0x000ee2000c1e1900 */
[----:B------:R-:W-:-:S04]  /*0540*/  IADD3 R10, PT, PT, R10, 0x8, RZ ;  /* 0x000000080a0a7810 */ /* 0x000fc80007ffe0ff */
[----:B------:R-:W-:Y:S02]  /*0550*/  ISETP.NE.AND P1, PT, R10, RZ, PT ;  /* 0x000000ff0a00720c */ /* 0x000fe40003f25270 */
[----:B------:R-:W-:Y:S02]  /*0560*/  IADD3 R8, PT, PT, R8, 0x8, RZ ;  /* 0x0000000808087810 */ /* 0x000fe40007ffe0ff */
[C---:B------:R-:W-:Y:S02]  /*0570*/  LEA R7, R0.reuse, R7, 0x3 ;  /* 0x0000000700077211 */ /* 0x040fe400078e18ff */
[C---:B------:R-:W-:Y:S02]  /*0580*/  LEA R9, R0.reuse, R9, 0x3 ;  /* 0x0000000900097211 */ /* 0x040fe400078e18ff */
[C---:B------:R-:W-:Y:S02]  /*0590*/  LEA R11, R0.reuse, R11, 0x3 ;  /* 0x0000000b000b7211 */ /* 0x040fe400078e18ff */
[----:B------:R-:W-:-:S02]  /*05a0*/  LEA R13, R0, R13, 0x3 ;  /* 0x0000000d000d7211 */ /* 0x000fc400078e18ff */
[C---:B------:R-:W-:Y:S02]  /*05b0*/  LEA R15, R0.reuse, R15, 0x3 ;  /* 0x0000000f000f7211 */ /* 0x040fe400078e18ff */
[C---:B------:R-:W-:Y:S02]  /*05c0*/  LEA R25, R0.reuse, R25, 0x3 ;  /* 0x0000001900197211 */ /* 0x040fe400078e18ff */
[C---:B------:R-:W-:Y:S02]  /*05d0*/  LEA R27, R0.reuse, R27, 0x3 ;  /* 0x0000001b001b7211 */ /* 0x040fe400078e18ff */
[----:B------:R-:W-:Y:S01]  /*05e0*/  LEA R29, R0, R29, 0x3 ;  /* 0x0000001d001d7211 */ /* 0x000fe200078e18ff */
[----:B----4-:R-:W-:-:S04]  /*05f0*/  FFMA R12, R24, R26, R12 ;  /* 0x0000001a180c7223 */ /* 0x010fc8000000000c */
[----:B--2---:R-:W-:-:S04]  /*0600*/  FFMA R12, R14, R28, R12 ;  /* 0x0000001c0e0c7223 */ /* 0x004fc8000000000c */
[----:B---3--:R-:W-:Y:S01]  /*0610*/  FFMA R12, R21, R16, R12 ;  /* 0x00000010150c7223 */ /* 0x008fe2000000000c */
[----:B------:R-:W-:Y:S06]  /*0620*/  @P1 BRA `(.L_x_10) ;  /* 0xfffffffc000c1947 */ /* 0x000fec000383ffff */
.L_x_9:
[----:B------:R-:W-:Y:S05]  /*0630*/  @!P0 BRA `(.L_x_8) ;  /* 0x0000000400048947 */ /* 0x000fea0003800000 */
[----:B------:R-:W-:Y:S02]  /*0640*/  ISETP.GE.U32.AND P0, PT, R4, 0x4, PT ;  /* 0x000000040400780c */ /* 0x000fe40003f06070 */
[----:B------:R-:W-:-:S04]  /*0650*/  LOP3.LUT R13, R5, 0x3, RZ, 0xc0, !PT ;  /* 0x00000003050d7812 */ /* 0x000fc800078ec0ff */
[----:B------:R-:W-:-:S07]  /*0660*/  ISETP.NE.AND P1, PT, R13, RZ, PT ;  /* 0x000000ff0d00720c */ /* 0x000fce0003f25270 */
[----:B------:R-:W-:Y:S06]  /*0670*/  @!P0 BRA `(.L_x_11) ;  /* 0x00000000007c8947 */ /* 0x000fec0003800000 */
[----:B------:R-:W0:Y:S01]  /*0680*/  LDC.64 R8, c[0x0][0x390] ;  /* 0x0000e400ff087b82 */ /* 0x000e220000000a00 */
[----:B------:R-:W-:Y:S02]  /*0690*/  IMAD R15, R2, R5, R6 ;  /* 0x00000005020f7224 */ /* 0x000fe400078e0206 */
[----:B------:R-:W-:-:S03]  /*06a0*/  IMAD R17, R6, R0, R3 ;  /* 0x0000000006117224 */ /* 0x000fc600078e0203 */
[C---:B------:R-:W-:Y:S02]  /*06b0*/  IADD3 R23, PT, PT, R15.reuse, 0x1, RZ ;  /* 0x000000010f177810 */ /* 0x040fe40007ffe0ff */
[----:B------:R-:W1:Y:S01]  /*06c0*/  LDC.64 R10, c[0x0][0x388] ;  /* 0x0000e200ff0a7b82 */ /* 0x000e620000000a00 */
[C---:B------:R-:W-:Y:S02]  /*06d0*/  IADD3 R27, PT, PT, R15.reuse, 0x2, RZ ;  /* 0x000000020f1b7810 */ /* 0x040fe40007ffe0ff */
[----:B------:R-:W-:Y:S01]  /*06e0*/  IADD3 R4, PT, PT, R15, 0x3, RZ ;  /* 0x000000030f047810 */ /* 0x000fe20007ffe0ff */
[C---:B0-----:R-:W-:Y:S01]  /*06f0*/  IMAD.WIDE.U32 R20, R17.reuse, 0x4, R8 ;  /* 0x0000000411147825 */ /* 0x041fe200078e0008 */
[----:B------:R-:W-:-:S04]  /*0700*/  IADD3 R17, PT, PT, R17, R0, RZ ;  /* 0x0000000011117210 */ /* 0x000fc80007ffe0ff */
[-C--:B------:R-:W-:Y:S01]  /*0710*/  IADD3 R29, PT, PT, R17, R0.reuse, RZ ;  /* 0x00000000111d7210 */ /* 0x080fe20007ffe0ff */
[--C-:B-1----:R-:W-:Y:S01]  /*0720*/  IMAD.WIDE.U32 R24, R15, 0x4, R10.reuse ;  /* 0x000000040f187825 */ /* 0x102fe200078e000a */
[----:B------:R-:W2:Y:S03]  /*0730*/  LDG.E R20, desc[UR6][R20.64] ;  /* 0x0000000614147981 */ /* 0x000ea6000c1e1900 */
[----:B------:R-:W-:Y:S01]  /*0740*/  IMAD.WIDE.U32 R22, R23, 0x4, R10 ;  /* 0x0000000417167825 */ /* 0x000fe200078e000a */
[----:B------:R-:W2:Y:S03]  /*0750*/  LDG.E R7, desc[UR6][R24.64] ;  /* 0x0000000618077981 */ /* 0x000ea6000c1e1900 */
[----:B------:R-:W-:Y:S02]  /*0760*/  IMAD.WIDE.U32 R18, R17, 0x4, R8 ;  /* 0x0000000411127825 */ /* 0x000fe400078e0008 */
[----:B------:R-:W3:Y:S02]  /*0770*/  LDG.E R22, desc[UR6][R22.64] ;  /* 0x0000000616167981 */ /* 0x000ee4000c1e1900 */
[----:B------:R-:W-:Y:S01]  /*0780*/  IMAD.WIDE.U32 R14, R27, 0x4, R10 ;  /* 0x000000041b0e7825 */ /* 0x000fe200078e000a */
[C---:B------:R-:W-:Y:S01]  /*0790*/  IADD3 R27, PT, PT, R29.reuse, R0, RZ ;  /* 0x000000001d1b7210 */ /* 0x040fe20007ffe0ff */
[----:B------:R-:W3:Y:S02]  /*07a0*/  LDG.E R19, desc[UR6][R18.64] ;  /* 0x0000000612137981 */ /* 0x000ee4000c1e1900 */
[----:B------:R-:W-:-:S02]  /*07b0*/  IMAD.WIDE.U32 R16, R29, 0x4, R8 ;  /* 0x000000041d107825 */ /* 0x000fc400078e0008 */
[----:B------:R-:W4:Y:S02]  /*07c0*/  LDG.E R14, desc[UR6][R14.64] ;  /* 0x000000060e0e7981 */ /* 0x000f24000c1e1900 */
[----:B------:R-:W-:Y:S02]  /*07d0*/  IMAD.WIDE.U32 R10, R4, 0x4, R10 ;  /* 0x00000004040a7825 */ /* 0x000fe400078e000a */
[----:B------:R-:W4:Y:S02]  /*07e0*/  LDG.E R16, desc[UR6][R16.64] ;  /* 0x0000000610107981 */ /* 0x000f24000c1e1900 */
[----:B------:R-:W-:Y:S02]  /*07f0*/  IMAD.WIDE.U32 R8, R27, 0x4, R8 ;  /* 0x000000041b087825 */ /* 0x000fe400078e0008 */
[----:B------:R-:W5:Y:S04]  /*0800*/  LDG.E R10, desc[UR6][R10.64] ;  /* 0x000000060a0a7981 */ /* 0x000f68000c1e1900 */
[----:B------:R-:W5:Y:S01]  /*0810*/  LDG.E R8, desc[UR6][R8.64] ;  /* 0x0000000608087981 */ /* 0x000f62000c1e1900 */
[----:B------:R-:W-:Y:S01]  /*0820*/  IADD3 R6, PT, PT, R6, 0x4, RZ ;  /* 0x0000000406067810 */ /* 0x000fe20007ffe0ff */
[----:B--2---:R-:W-:-:S04]  /*0830*/  FFMA R7, R7, R20, R12 ;  /* 0x0000001407077223 */ /* 0x004fc8000000000c */
[----:B---3--:R-:W-:-:S04]  /*0840*/  FFMA R7, R22, R19, R7 ;  /* 0x0000001316077223 */ /* 0x008fc80000000007 */
[----:B----4-:R-:W-:-:S04]  /*0850*/  FFMA R7, R14, R16, R7 ;  /* 0x000000100e077223 */ /* 0x010fc80000000007 */
[----:B-----5:R-:W-:-:S07]  /*0860*/  FFMA R12, R10, R8, R7 ;  /* 0x000000080a0c7223 */ /* 0x020fce0000000007 */
.L_x_11:
[----:B------:R-:W-:Y:S05]  /*0870*/  @!P1 BRA `(.L_x_8) ;  /* 0x0000000000749947 */ /* 0x000fea0003800000 */
[----:B------:R-:W-:Y:S02]  /*0880*/  ISETP.NE.AND P0, PT, R13, 0x1, PT ;  /* 0x000000010d00780c */ /* 0x000fe40003f05270 */
[----:B------:R-:W-:-:S04]  /*0890*/  LOP3.LUT R4, R5, 0x1, RZ, 0xc0, !PT ;  /* 0x0000000105047812 */ /* 0x000fc800078ec0ff */
[----:B------:R-:W-:-:S07]  /*08a0*/  ISETP.NE.U32.AND P1, PT, R4, 0x1, PT ;  /* 0x000000010400780c */ /* 0x000fce0003f25070 */
[----:B------:R-:W0:Y:S01]  /*08b0*/  @P0 LDC.64 R14, c[0x0][0x390] ;  /* 0x0000e400ff0e0b82 */ /* 0x000e220000000a00 */
[----:B------:R-:W-:Y:S02]  /*08c0*/  @P0 IMAD R7, R2, R5, R6 ;  /* 0x0000000502070224 */ /* 0x000fe400078e0206 */
[CC--:B------:R-:W-:Y:S01]  /*08d0*/  @P0 IMAD R17, R6.reuse, R0.reuse, R3 ;  /* 0x0000000006110224 */ /* 0x0c0fe200078e0203 */
[----:B------:R-:W-:Y:S02]  /*08e0*/  @P0 IADD3 R6, PT, PT, R6, 0x2, RZ ;  /* 0x0000000206060810 */ /* 0x000fe40007ffe0ff */
[----:B------:R-:W-:Y:S02]  /*08f0*/  @P0 IADD3 R13, PT, PT, R7, 0x1, RZ ;  /* 0x00000001070d0810 */ /* 0x000fe40007ffe0ff */
[----:B------:R-:W1:Y:S01]  /*0900*/  @P0 LDC.64 R18, c[0x0][0x388] ;  /* 0x0000e200ff120b82 */ /* 0x000e620000000a00 */
[----:B------:R-:W-:-:S07]  /*0910*/  @P0 IADD3 R23, PT, PT, R17, R0, RZ ;  /* 0x0000000011170210 */ /* 0x000fce0007ffe0ff */
[----:B------:R-:W2:Y:S08]  /*0920*/  @!P1 LDC.64 R8, c[0x0][0x388] ;  /* 0x0000e200ff089b82 */ /* 0x000eb00000000a00 */
[----:B------:R-:W3:Y:S01]  /*0930*/  @!P1 LDC.64 R10, c[0x0][0x390] ;  /* 0x0000e400ff0a9b82 */ /* 0x000ee20000000a00 */
[----:B0-----:R-:W-:-:S04]  /*0940*/  @P0 IMAD.WIDE.U32 R16, R17, 0x4, R14 ;  /* 0x0000000411100825 */ /* 0x001fc800078e000e */
[----:B------:R-:W-:Y:S02]  /*0950*/  @P0 IMAD.WIDE.U32 R14, R23, 0x4, R14 ;  /* 0x00000004170e0825 */ /* 0x000fe400078e000e */
[----:B------:R-:W4:Y:S02]  /*0960*/  @P0 LDG.E R16, desc[UR6][R16.64] ;  /* 0x0000000610100981 */ /* 0x000f24000c1e1900 */
[--C-:B-1----:R-:W-:Y:S02]  /*0970*/  @P0 IMAD.WIDE.U32 R20, R7, 0x4, R18.reuse ;  /* 0x0000000407140825 */ /* 0x102fe400078e0012 */
[----:B------:R-:W5:Y:S02]  /*0980*/  @P0 LDG.E R14, desc[UR6][R14.64] ;  /* 0x000000060e0e0981 */ /* 0x000f64000c1e1900 */
[----:B------:R-:W-:Y:S02]  /*0990*/  @P0 IMAD.WIDE.U32 R18, R13, 0x4, R18 ;  /* 0x000000040d120825 */ /* 0x000fe400078e0012 */
[----:B------:R-:W4:Y:S02]  /*09a0*/  @P0 LDG.E R7, desc[UR6][R20.64] ;  /* 0x0000000614070981 */ /* 0x000f24000c1e1900 */
[----:B------:R-:W-:-:S02]  /*09b0*/  @!P1 IMAD R5, R2, R5, R6 ;  /* 0x0000000502059224 */ /* 0x000fc400078e0206 */
[----:B------:R-:W-:Y:S01]  /*09c0*/  @!P1 IMAD R13, R6, R0, R3 ;  /* 0x00000000060d9224 */ /* 0x000fe200078e0203 */
[----:B------:R-:W5:Y:S01]  /*09d0*/  @P0 LDG.E R18, desc[UR6][R18.64] ;  /* 0x0000000612120981 */ /* 0x000f62000c1e1900 */
[----:B--2---:R-:W-:-:S04]  /*09e0*/  @!P1 IMAD.WIDE.U32 R8, R5, 0x4, R8 ;  /* 0x0000000405089825 */ /* 0x004fc800078e0008 */
[----:B---3--:R-:W-:Y:S02]  /*09f0*/  @!P1 IMAD.WIDE.U32 R10, R13, 0x4, R10 ;  /* 0x000000040d0a9825 */ /* 0x008fe400078e000a */
[----:B------:R-:W2:Y:S04]  /*0a00*/  @!P1 LDG.E R9, desc[UR6][R8.64] ;  /* 0x0000000608099981 */ /* 0x000ea8000c1e1900 */
[----:B------:R-:W2:Y:S01]  /*0a10*/  @!P1 LDG.E R10, desc[UR6][R10.64] ;  /* 0x000000060a0a9981 */ /* 0x000ea2000c1e1900 */
[----:B----4-:R-:W-:-:S04]  /*0a20*/  @P0 FFMA R7, R7, R16, R12 ;  /* 0x0000001007070223 */ /* 0x010fc8000000000c */
[----:B-----5:R-:W-:-:S04]  /*0a30*/  @P0 FFMA R12, R18, R14, R7 ;  /* 0x0000000e120c0223 */ /* 0x020fc80000000007 */
[----:B--2---:R-:W-:-:S07]  /*0a40*/  @!P1 FFMA R12, R9, R10, R12 ;  /* 0x0000000a090c9223 */ /* 0x004fce000000000c */
.L_x_8:
[----:B------:R-:W0:Y:S01]  /*0a50*/  LDC.64 R4, c[0x0][0x380] ;  /* 0x0000e000ff047b82 */ /* 0x000e220000000a00 */
[----:B------:R-:W-:-:S04]  /*0a60*/  IMAD R3, R2, R0, R3 ;  /* 0x0000000002037224 */ /* 0x000fc800078e0203 */
[----:B0-----:R-:W-:-:S05]  /*0a70*/  IMAD.WIDE.U32 R2, R3, 0x4, R4 ;  /* 0x0000000403027825 */ /* 0x001fca00078e0004 */
[----:B------:R-:W-:Y:S01]  /*0a80*/  STG.E desc[UR6][R2.64], R12 ;  /* 0x0000000c02007986 */ /* 0x000fe2000c101906 */
[----:B------:R-:W-:Y:S05]  /*0a90*/  EXIT ;  /* 0x000000000000794d */ /* 0x000fea0003800000 */
.L_x_12:
        /* <DEDUP_REMOVED lines=14> */
.L_x_14:


//--------------------- .nv.shared._Z17tiled_cuda_matmulPfS_S_jjjj --------------------------
	.section	.nv.shared._Z17tiled_cuda_matmulPfS_S_jjjj,"aw",@nobits
	.sectionflags	@""
	.align	4
.nv.shared._Z17tiled_cuda_matmulPfS_S_jjjj:
	.zero		3072


//--------------------- .nv.shared.reserved.0     --------------------------
	.section	.nv.shared.reserved.0,"aw",@nobits
	.weak		__nv_reservedSMEM_offset_0_alias
	.size		__nv_reservedSMEM_offset_0_alias, 0, 64
	.other		__nv_reservedSMEM_offset_0_alias,@"STO_CUDA_RESERVED_SHARED STV_DEFAULT"
__nv_reservedSMEM_offset_0_alias:
	.zero		0
	.zero		64


//--------------------- .nv.constant0._Z17tiled_cuda_matmulPfS_S_jjjj --------------------------
	.section	.nv.constant0._Z17tiled_cuda_matmulPfS_S_jjjj,"a",@progbits
	.sectionflags	@""
	.align	4
.nv.constant0._Z17tiled_cuda_matmulPfS_S_jjjj:
	.zero		936


//--------------------- .nv.constant0._Z17naive_cuda_matmulPfS_S_jjj --------------------------
	.section	.nv.constant0._Z17naive_cuda_matmulPfS_S_jjj,"a",@progbits
	.sectionflags	@""
	.align	4
.nv.constant0._Z17naive_cuda_matmulPfS_S_jjj:
	.zero		932


//--------------------- SYMBOLS --------------------------

	.type		.nv.reservedSmem.offset0,@object
	.size		.nv.reservedSmem.offset0,0x4
	.type		.nv.reservedSmem.cap,@object
	.size		.nv.reservedSmem.cap,0x4
